	.target	sm_90a

	.elftype	@"ET_EXEC"


//--------------------- .note.nv.tkinfo           --------------------------
	.section	.note.nv.tkinfo,"",@"SHT_NOTE"
	.sectionflags	@"SHF_NOTE_NV_TKINFO"
	.tkinfo
        /*0018*/ 	.word	0x00000002
        /*0030*/ 	.string	""
        /*0030*/ 	.string	"ptxas"
        /*0030*/ 	.string	"Cuda compilation tools, release 13.0, V13.0.88"
        /*0030*/ 	.string	"Build cuda_13.0.r13.0/compiler.36424714_0"
        /*0030*/ 	.string	"-arch sm_90a -m 64 "



//--------------------- .note.nv.cuinfo           --------------------------
	.section	.note.nv.cuinfo,"",@"SHT_NOTE"
	.sectionflags	@"SHF_NOTE_NV_CUINFO"
        /*0018*/ 	.short	0x0002
        /*001a*/ 	.short	0x005a
        /*001c*/ 	.short	0x0082
	.zero		2


//--------------------- .nv.info                  --------------------------
	.section	.nv.info,"",@"SHT_CUDA_INFO"
	.align	4


	//----- nvinfo : EIATTR_REGCOUNT
	.align		4
        /*0000*/ 	.byte	0x04, 0x2f
        /*0002*/ 	.short	(.L_12 - .L_11)
	.align		4
.L_11:
        /*0004*/ 	.word	index@(_ZN7cutlass13device_kernelINS_4gemm6kernel13GemmUniversalIN4cute5tupleIJiiiiEEENS1_10collective13CollectiveMmaINS1_37MainloopSm90TmaGmmaWarpSpecializedFP8ILi4ENS5_IJNS4_1CILi2EEENSA_ILi1EEESC_EEENS1_35KernelTmaWarpSpecializedCooperativeEEENS5_IJNSA_ILi128EEENSA_ILi256EEESG_EEENS_12float_e5m2_tENS5_IJlSC_lEEESJ_SK_NS4_8TiledMMAINS4_8MMA_AtomIJNS4_4SM904GMMA31MMA_64x256x32_F32E5M2E5M2_SS_TNILNSO_7ScaleInE1ELSQ_1EEEEEENS4_6LayoutISD_NS5_IJSC_NSA_ILi0EEESU_EEEEENS5_IJNS4_10UnderscoreESX_SX_EEEEENS4_13SM90_TMA_LOADENS4_14ComposedLayoutINS4_7SwizzleILi3ELi4ELi3EEENS4_18smem_ptr_flag_bitsILi8EEENST_INS5_IJNSA_ILi8EEESG_EEENS5_IJSG_SC_EEEEEEEvNS4_8identityENS4_23SM90_TMA_LOAD_MULTICASTES1A_vS1B_EENS_8epilogue10collective6detail29Sm90TmaWarpSpecializedAdapterINS1F_15DefaultEpilogueISJ_SK_SK_NS1E_6thread17LinearCombinationISJ_Li1EffLNS1J_9ScaleType4KindE0ELNS_15FloatRoundStyleE2ESJ_EENS1_15EpilogueDefaultEEEEEvvEEEEvNT_6ParamsE)
        /*0008*/ 	.word	0x000000a8


	//----- nvinfo : EIATTR_FRAME_SIZE
	.align		4
.L_12:
        /*000c*/ 	.byte	0x04, 0x11
        /*000e*/ 	.short	(.L_14 - .L_13)
	.align		4
.L_13:
        /*0010*/ 	.word	index@(_ZN7cutlass13device_kernelINS_4gemm6kernel13GemmUniversalIN4cute5tupleIJiiiiEEENS1_10collective13CollectiveMmaINS1_37MainloopSm90TmaGmmaWarpSpecializedFP8ILi4ENS5_IJNS4_1CILi2EEENSA_ILi1EEESC_EEENS1_35KernelTmaWarpSpecializedCooperativeEEENS5_IJNSA_ILi128EEENSA_ILi256EEESG_EEENS_12float_e5m2_tENS5_IJlSC_lEEESJ_SK_NS4_8TiledMMAINS4_8MMA_AtomIJNS4_4SM904GMMA31MMA_64x256x32_F32E5M2E5M2_SS_TNILNSO_7ScaleInE1ELSQ_1EEEEEENS4_6LayoutISD_NS5_IJSC_NSA_ILi0EEESU_EEEEENS5_IJNS4_10UnderscoreESX_SX_EEEEENS4_13SM90_TMA_LOADENS4_14ComposedLayoutINS4_7SwizzleILi3ELi4ELi3EEENS4_18smem_ptr_flag_bitsILi8EEENST_INS5_IJNSA_ILi8EEESG_EEENS5_IJSG_SC_EEEEEEEvNS4_8identityENS4_23SM90_TMA_LOAD_MULTICASTES1A_vS1B_EENS_8epilogue10collective6detail29Sm90TmaWarpSpecializedAdapterINS1F_15DefaultEpilogueISJ_SK_SK_NS1E_6thread17LinearCombinationISJ_Li1EffLNS1J_9ScaleType4KindE0ELNS_15FloatRoundStyleE2ESJ_EENS1_15EpilogueDefaultEEEEEvvEEEEvNT_6ParamsE)
        /*0014*/ 	.word	0x000000f8


	//----- nvinfo : EIATTR_MIN_STACK_SIZE
	.align		4
.L_14:
        /*0018*/ 	.byte	0x04, 0x12
        /*001a*/ 	.short	(.L_16 - .L_15)
	.align		4
.L_15:
        /*001c*/ 	.word	index@(_ZN7cutlass13device_kernelINS_4gemm6kernel13GemmUniversalIN4cute5tupleIJiiiiEEENS1_10collective13CollectiveMmaINS1_37MainloopSm90TmaGmmaWarpSpecializedFP8ILi4ENS5_IJNS4_1CILi2EEENSA_ILi1EEESC_EEENS1_35KernelTmaWarpSpecializedCooperativeEEENS5_IJNSA_ILi128EEENSA_ILi256EEESG_EEENS_12float_e5m2_tENS5_IJlSC_lEEESJ_SK_NS4_8TiledMMAINS4_8MMA_AtomIJNS4_4SM904GMMA31MMA_64x256x32_F32E5M2E5M2_SS_TNILNSO_7ScaleInE1ELSQ_1EEEEEENS4_6LayoutISD_NS5_IJSC_NSA_ILi0EEESU_EEEEENS5_IJNS4_10UnderscoreESX_SX_EEEEENS4_13SM90_TMA_LOADENS4_14ComposedLayoutINS4_7SwizzleILi3ELi4ELi3EEENS4_18smem_ptr_flag_bitsILi8EEENST_INS5_IJNSA_ILi8EEESG_EEENS5_IJSG_SC_EEEEEEEvNS4_8identityENS4_23SM90_TMA_LOAD_MULTICASTES1A_vS1B_EENS_8epilogue10collective6detail29Sm90TmaWarpSpecializedAdapterINS1F_15DefaultEpilogueISJ_SK_SK_NS1E_6thread17LinearCombinationISJ_Li1EffLNS1J_9ScaleType4KindE0ELNS_15FloatRoundStyleE2ESJ_EENS1_15EpilogueDefaultEEEEEvvEEEEvNT_6ParamsE)
        /*0020*/ 	.word	0x000000f8
.L_16:


//--------------------- .nv.compat                --------------------------
	.section	.nv.compat,"",@"SHT_CUDA_COMPAT_INFO"
	.align	4
        /*0000*/ 	.byte	0x02, 0x09, 0x01, 0x00, 0x02, 0x02, 0x04, 0x00, 0x02, 0x05, 0x05, 0x00, 0x03, 0x07, 0x01, 0x01
        /*0010*/ 	.byte	0x02, 0x03, 0x01, 0x00, 0x02, 0x06, 0x01, 0x00, 0x04, 0x0b, 0x08, 0x00, 0x00, 0x00, 0x00, 0x00
        /*0020*/ 	.byte	0x00, 0x00, 0x00, 0x00


//--------------------- .nv.info._ZN7cutlass13device_kernelINS_4gemm6kernel13GemmUniversalIN4cute5tupleIJiiiiEEENS1_10collective13CollectiveMmaINS1_37MainloopSm90TmaGmmaWarpSpecializedFP8ILi4ENS5_IJNS4_1CILi2EEENSA_ILi1EEESC_EEENS1_35KernelTmaWarpSpecializedCooperativeEEENS5_IJNSA_ILi128EEENSA_ILi256EEESG_EEENS_12float_e5m2_tENS5_IJlSC_lEEESJ_SK_NS4_8TiledMMAINS4_8MMA_AtomIJNS4_4SM904GMMA31MMA_64x256x32_F32E5M2E5M2_SS_TNILNSO_7ScaleInE1ELSQ_1EEEEEENS4_6LayoutISD_NS5_IJSC_NSA_ILi0EEESU_EEEEENS5_IJNS4_10UnderscoreESX_SX_EEEEENS4_13SM90_TMA_LOADENS4_14ComposedLayoutINS4_7SwizzleILi3ELi4ELi3EEENS4_18smem_ptr_flag_bitsILi8EEENST_INS5_IJNSA_ILi8EEESG_EEENS5_IJSG_SC_EEEEEEEvNS4_8identityENS4_23SM90_TMA_LOAD_MULTICASTES1A_vS1B_EENS_8epilogue10collective6detail29Sm90TmaWarpSpecializedAdapterINS1F_15DefaultEpilogueISJ_SK_SK_NS1E_6thread17LinearCombinationISJ_Li1EffLNS1J_9ScaleType4KindE0ELNS_15FloatRoundStyleE2ESJ_EENS1_15EpilogueDefaultEEEEEvvEEEEvNT_6ParamsE --------------------------
	.section	.nv.info._ZN7cutlass13device_kernelINS_4gemm6kernel13GemmUniversalIN4cute5tupleIJiiiiEEENS1_10collective13CollectiveMmaINS1_37MainloopSm90TmaGmmaWarpSpecializedFP8ILi4ENS5_IJNS4_1CILi2EEENSA_ILi1EEESC_EEENS1_35KernelTmaWarpSpecializedCooperativeEEENS5_IJNSA_ILi128EEENSA_ILi256EEESG_EEENS_12float_e5m2_tENS5_IJlSC_lEEESJ_SK_NS4_8TiledMMAINS4_8MMA_AtomIJNS4_4SM904GMMA31MMA_64x256x32_F32E5M2E5M2_SS_TNILNSO_7ScaleInE1ELSQ_1EEEEEENS4_6LayoutISD_NS5_IJSC_NSA_ILi0EEESU_EEEEENS5_IJNS4_10UnderscoreESX_SX_EEEEENS4_13SM90_TMA_LOADENS4_14ComposedLayoutINS4_7SwizzleILi3ELi4ELi3EEENS4_18smem_ptr_flag_bitsILi8EEENST_INS5_IJNSA_ILi8EEESG_EEENS5_IJSG_SC_EEEEEEEvNS4_8identityENS4_23SM90_TMA_LOAD_MULTICASTES1A_vS1B_EENS_8epilogue10collective6detail29Sm90TmaWarpSpecializedAdapterINS1F_15DefaultEpilogueISJ_SK_SK_NS1E_6thread17LinearCombinationISJ_Li1EffLNS1J_9ScaleType4KindE0ELNS_15FloatRoundStyleE2ESJ_EENS1_15EpilogueDefaultEEEEEvvEEEEvNT_6ParamsE,"",@"SHT_CUDA_INFO"
	.sectionflags	@""
	.align	4


	//----- nvinfo : EIATTR_CUDA_API_VERSION
	.align		4
        /*0000*/ 	.byte	0x04, 0x37
        /*0002*/ 	.short	(.L_18 - .L_17)
.L_17:
        /*0004*/ 	.word	0x00000082


	//----- nvinfo : EIATTR_KPARAM_INFO
	.align		4
.L_18:
        /*0008*/ 	.byte	0x04, 0x17
        /*000a*/ 	.short	(.L_20 - .L_19)
.L_19:
        /*000c*/ 	.word	0x00000000
        /*0010*/ 	.short	0x0000
        /*0012*/ 	.short	0x0070
        /*0014*/ 	.byte	0x00, 0xf0, 0x01, 0x10


	//----- nvinfo : EIATTR_SPARSE_MMA_MASK
	.align		4
.L_20:
        /*0018*/ 	.byte	0x03, 0x50
        /*001a*/ 	.short	0x0000


	//----- nvinfo : EIATTR_MAXREG_COUNT
	.align		4
        /*001c*/ 	.byte	0x03, 0x1b
        /*001e*/ 	.short	0x00a8


	//----- nvinfo : EIATTR_NUM_BARRIERS
	.align		4
        /*0020*/ 	.byte	0x02, 0x4c
        /*0022*/ 	.byte	0x01
	.zero		1


	//----- nvinfo : EIATTR_ANNOTATIONS
	.align		4
        /*0024*/ 	.byte	0x04, 0x55
        /*0026*/ 	.short	(.L_22 - .L_21)


	//   ....[0]....
.L_21:
        /*0028*/ 	.word	0x00000001
        /*002c*/ 	.byte	0x10, 0x07, 0x00, 0x00, 0x01, 0x00, 0x00, 0x00, 0x00, 0x08, 0x00, 0x00, 0x01, 0x00, 0x00, 0x00
        /* <DEDUP_REMOVED lines=192> */
        /*0c3c*/ 	.byte	0x90, 0x04, 0x01, 0x00


	//----- nvinfo : EIATTR_MERCURY_ISA_VERSION
	.align		4
.L_22:
        /*0c40*/ 	.byte	0x03, 0x5f
        /*0c42*/ 	.short	0x0101


	//----- nvinfo : EIATTR_INT_WARP_WIDE_INSTR_OFFSETS
	.align		4
        /*0c44*/ 	.byte	0x04, 0x31
        /*0c46*/ 	.short	(.L_24 - .L_23)


	//   ....[0]....
.L_23:
        /*0c48*/ 	.word	0x00000550


	//   ....[1]....
        /*0c4c*/ 	.word	0x00000570


	//   ....[2]....
        /*0c50*/ 	.word	0x000006e0


	//   ....[3]....
        /*0c54*/ 	.word	0x000053c0


	//----- nvinfo : EIATTR_COOP_GROUP_MASK_REGIDS
	.align		4
.L_24:
        /*0c58*/ 	.byte	0x04, 0x29
        /*0c5a*/ 	.short	(.L_26 - .L_25)


	//   ....[0]....
.L_25:
        /*0c5c*/ 	.word	0xffffffff


	//   ....[1]....
        /*0c60*/ 	.word	0xffffffff


	//   ....[2]....
        /*0c64*/ 	.word	0xffffffff


	//   ....[3]....
        /*0c68*/ 	.word	0xffffffff


	//   ....[4]....
        /*0c6c*/ 	.word	0xffffffff


	//   ....[5]....
        /*0c70*/ 	.word	0xffffffff


	//----- nvinfo : EIATTR_COOP_GROUP_INSTR_OFFSETS
	.align		4
.L_26:
        /*0c74*/ 	.byte	0x04, 0x28
        /*0c76*/ 	.short	(.L_28 - .L_27)


	//   ....[0]....
.L_27:
        /*0c78*/ 	.word	0x00000070


	//   ....[1]....
        /*0c7c*/ 	.word	0x00000080


	//   ....[2]....
        /*0c80*/ 	.word	0x000001a0


	//   ....[3]....
        /*0c84*/ 	.word	0x000003c0


	//   ....[4]....
        /*0c88*/ 	.word	0x00000840


	//   ....[5]....
        /*0c8c*/ 	.word	0x000015c0


	//----- nvinfo : EIATTR_REG_RECONFIG
	.align		4
.L_28:
        /*0c90*/ 	.byte	0x01, 0x54
	.zero		2


	//----- nvinfo : EIATTR_MBARRIER_INSTR_OFFSETS
	.align		4
        /*0c94*/ 	.byte	0x04, 0x39
        /*0c96*/ 	.short	(.L_30 - .L_29)


	//   ....[0]....
.L_29:
        /*0c98*/ 	.word	0x00000320
        /*0c9c*/ 	.word	0x000000ff
        /*0ca0*/ 	.word	0x00000000
        /*0ca4*/ 	.short	0x0100
        /*0ca6*/ 	.byte	0x09
	.zero		1


	//   ....[1]....
        /*0ca8*/ 	.word	0x00000330
        /*0cac*/ 	.word	0x000000ff
        /*0cb0*/ 	.word	0x00000020
        /*0cb4*/ 	.short	0x0100
        /*0cb6*/ 	.byte	0x09
	.zero		1


	//   ....[2]....
        /*0cb8*/ 	.word	0x00000340
        /*0cbc*/ 	.word	0x000000ff
        /*0cc0*/ 	.word	0x00000008
        /*0cc4*/ 	.short	0x0100
        /*0cc6*/ 	.byte	0x09
	.zero		1


	//   ....[3]....
        /*0cc8*/ 	.word	0x00000350
        /*0ccc*/ 	.word	0x000000ff
        /*0cd0*/ 	.word	0x00000028
        /*0cd4*/ 	.short	0x0100
        /*0cd6*/ 	.byte	0x09
	.zero		1


	//   ....[4]....
        /*0cd8*/ 	.word	0x00000360
        /*0cdc*/ 	.word	0x000000ff
        /*0ce0*/ 	.word	0x00000010
        /*0ce4*/ 	.short	0x0100
        /*0ce6*/ 	.byte	0x09
	.zero		1


	//   ....[5]....
        /*0ce8*/ 	.word	0x00000370
        /*0cec*/ 	.word	0x000000ff
        /*0cf0*/ 	.word	0x00000030
        /*0cf4*/ 	.short	0x0100
        /*0cf6*/ 	.byte	0x09
	.zero		1


	//   ....[6]....
        /*0cf8*/ 	.word	0x00000380
        /*0cfc*/ 	.word	0x000000ff
        /*0d00*/ 	.word	0x00000018
        /*0d04*/ 	.short	0x0100
        /*0d06*/ 	.byte	0x09
	.zero		1


	//   ....[7]....
        /*0d08*/ 	.word	0x00000390
        /*0d0c*/ 	.word	0x000000ff
        /*0d10*/ 	.word	0x00000038
        /*0d14*/ 	.short	0x0100
        /*0d16*/ 	.byte	0x09
	.zero		1


	//   ....[8]....
        /*0d18*/ 	.word	0x00000770
        /*0d1c*/ 	.word	0x000000ff
        /*0d20*/ 	.word	0x00000050
        /*0d24*/ 	.short	0x0100
        /*0d26*/ 	.byte	0x06
	.zero		1


	//   ....[9]....
        /*0d28*/ 	.word	0x000007e0
        /*0d2c*/ 	.word	0x000000ff
        /*0d30*/ 	.word	0x00000058
        /*0d34*/ 	.short	0x0100
        /*0d36*/ 	.byte	0x06
	.zero		1


	//   ....[10]....
        /*0d38*/ 	.word	0x00001dc0
        /*0d3c*/ 	.word	0x000000ff
        /*0d40*/ 	.word	0x00000000
        /*0d44*/ 	.short	0x010a
        /*0d46*/ 	.byte	0x06
	.zero		1


	//   ....[11]....
        /*0d48*/ 	.word	0x00001e00
        /*0d4c*/ 	.word	0x000000ff
        /*0d50*/ 	.word	0x00000000
        /*0d54*/ 	.short	0x010a
        /*0d56*/ 	.byte	0x06
	.zero		1


	//   ....[12]....
        /*0d58*/ 	.word	0x000030d0
        /*0d5c*/ 	.word	0x000000ff
        /*0d60*/ 	.word	0x00000000
        /*0d64*/ 	.short	0x010a
        /*0d66*/ 	.byte	0x09
	.zero		1


	//   ....[13]....
        /*0d68*/ 	.word	0x00003110
        /*0d6c*/ 	.word	0x000000ff
        /*0d70*/ 	.word	0x00000000
        /*0d74*/ 	.short	0x010a
        /*0d76*/ 	.byte	0x09
	.zero		1


	//   ....[14]....
        /*0d78*/ 	.word	0x00004250
        /*0d7c*/ 	.word	0x000000e5
        /*0d80*/ 	.word	0x00000000
        /*0d84*/ 	.short	0x0101
        /*0d86*/ 	.byte	0x3f
	.zero		1


	//   ....[15]....
        /*0d88*/ 	.word	0x00005460
        /*0d8c*/ 	.word	0x00000018
        /*0d90*/ 	.word	0x00000000
        /*0d94*/ 	.short	0x0101
        /*0d96*/ 	.byte	0x3f
	.zero		1


	//   ....[16]....
        /*0d98*/ 	.word	0x0000f680
        /*0d9c*/ 	.word	0x00000005
        /*0da0*/ 	.word	0x00000020
        /*0da4*/ 	.short	0x010a
        /*0da6*/ 	.byte	0x3f
	.zero		1


	//   ....[17]....
        /*0da8*/ 	.word	0x0000fab0
        /*0dac*/ 	.word	0x00000002
        /*0db0*/ 	.word	0x00000058
        /*0db4*/ 	.short	0x0101
        /*0db6*/ 	.byte	0x3f
	.zero		1


	//   ....[18]....
        /*0db8*/ 	.word	0x000101e0
        /*0dbc*/ 	.word	0x00000005
        /*0dc0*/ 	.word	0x00000000
        /*0dc4*/ 	.short	0x010a
        /*0dc6*/ 	.byte	0x3f
	.zero		1


	//   ....[19]....
        /*0dc8*/ 	.word	0x00010260
        /*0dcc*/ 	.word	0x00000007
        /*0dd0*/ 	.word	0x00000000
        /*0dd4*/ 	.short	0x010a
        /*0dd6*/ 	.byte	0x3f
	.zero		1


	//   ....[20]....
        /*0dd8*/ 	.word	0x000102f0
        /*0ddc*/ 	.word	0x00000006
        /*0de0*/ 	.word	0x00000000
        /*0de4*/ 	.short	0x010a
        /*0de6*/ 	.byte	0x3f
	.zero		1


	//   ....[21]....
        /*0de8*/ 	.word	0x00010380
        /*0dec*/ 	.word	0x00000003
        /*0df0*/ 	.word	0x00000000
        /*0df4*/ 	.short	0x010a
        /*0df6*/ 	.byte	0x3f
	.zero		1


	//   ....[22]....
        /*0df8*/ 	.word	0x000103f0
        /*0dfc*/ 	.word	0x00000003
        /*0e00*/ 	.word	0x00000000
        /*0e04*/ 	.short	0x010a
        /*0e06*/ 	.byte	0x3f
	.zero		1


	//   ....[23]....
        /*0e08*/ 	.word	0x00010460
        /*0e0c*/ 	.word	0x00000000
        /*0e10*/ 	.word	0x00000000
        /*0e14*/ 	.short	0x010a
        /*0e16*/ 	.byte	0x3f
	.zero		1


	//   ....[24]....
        /*0e18*/ 	.word	0x00010540
        /*0e1c*/ 	.word	0x00000005
        /*0e20*/ 	.word	0x00000020
        /*0e24*/ 	.short	0x010a
        /*0e26*/ 	.byte	0x3f
	.zero		1


	//   ....[25]....
        /*0e28*/ 	.word	0x00010610
        /*0e2c*/ 	.word	0x00000005
        /*0e30*/ 	.word	0x00000000
        /*0e34*/ 	.short	0x010a
        /*0e36*/ 	.byte	0x3f
	.zero		1


	//   ....[26]....
        /*0e38*/ 	.word	0x00010660
        /*0e3c*/ 	.word	0x00000007
        /*0e40*/ 	.word	0x00000000
        /*0e44*/ 	.short	0x010a
        /*0e46*/ 	.byte	0x3f
	.zero		1


	//   ....[27]....
        /*0e48*/ 	.word	0x000106b0
        /*0e4c*/ 	.word	0x00000006
        /*0e50*/ 	.word	0x00000000
        /*0e54*/ 	.short	0x010a
        /*0e56*/ 	.byte	0x3f
	.zero		1


	//----- nvinfo : EIATTR_NUM_MBARRIERS
	.align		4
.L_30:
        /*0e58*/ 	.byte	0x03, 0x38
        /*0e5a*/ 	.short	0x000a


	//----- nvinfo : EIATTR_EXIT_INSTR_OFFSETS
	.align		4
        /*0e5c*/ 	.byte	0x04, 0x1c
        /*0e5e*/ 	.short	(.L_32 - .L_31)


	//   ....[0]....
.L_31:
        /*0e60*/ 	.word	0x000009d0


	//   ....[1]....
        /*0e64*/ 	.word	0x00001260


	//   ....[2]....
        /*0e68*/ 	.word	0x0000ed60


	//   ....[3]....
        /*0e6c*/ 	.word	0x0000f2f0


	//   ....[4]....
        /*0e70*/ 	.word	0x000103d0


	//----- nvinfo : EIATTR_MAX_THREADS
	.align		4
.L_32:
        /*0e74*/ 	.byte	0x04, 0x05
        /*0e76*/ 	.short	(.L_34 - .L_33)
.L_33:
        /*0e78*/ 	.word	0x00000180
        /*0e7c*/ 	.word	0x00000001
        /*0e80*/ 	.word	0x00000001


	//----- nvinfo : EIATTR_CRS_STACK_SIZE
	.align		4
.L_34:
        /*0e84*/ 	.byte	0x04, 0x1e
        /*0e86*/ 	.short	(.L_36 - .L_35)
.L_35:
        /*0e88*/ 	.word	0x00000000


	//----- nvinfo : EIATTR_CBANK_PARAM_SIZE
	.align		4
.L_36:
        /*0e8c*/ 	.byte	0x03, 0x19
        /*0e8e*/ 	.short	0x0470


	//----- nvinfo : EIATTR_PARAM_CBANK
	.align		4
        /*0e90*/ 	.byte	0x04, 0x0a
        /*0e92*/ 	.short	(.L_38 - .L_37)
	.align		4
.L_37:
        /*0e94*/ 	.word	index@(.nv.constant0._ZN7cutlass13device_kernelINS_4gemm6kernel13GemmUniversalIN4cute5tupleIJiiiiEEENS1_10collective13CollectiveMmaINS1_37MainloopSm90TmaGmmaWarpSpecializedFP8ILi4ENS5_IJNS4_1CILi2EEENSA_ILi1EEESC_EEENS1_35KernelTmaWarpSpecializedCooperativeEEENS5_IJNSA_ILi128EEENSA_ILi256EEESG_EEENS_12float_e5m2_tENS5_IJlSC_lEEESJ_SK_NS4_8TiledMMAINS4_8MMA_AtomIJNS4_4SM904GMMA31MMA_64x256x32_F32E5M2E5M2_SS_TNILNSO_7ScaleInE1ELSQ_1EEEEEENS4_6LayoutISD_NS5_IJSC_NSA_ILi0EEESU_EEEEENS5_IJNS4_10UnderscoreESX_SX_EEEEENS4_13SM90_TMA_LOADENS4_14ComposedLayoutINS4_7SwizzleILi3ELi4ELi3EEENS4_18smem_ptr_flag_bitsILi8EEENST_INS5_IJNSA_ILi8EEESG_EEENS5_IJSG_SC_EEEEEEEvNS4_8identityENS4_23SM90_TMA_LOAD_MULTICASTES1A_vS1B_EENS_8epilogue10collective6detail29Sm90TmaWarpSpecializedAdapterINS1F_15DefaultEpilogueISJ_SK_SK_NS1E_6thread17LinearCombinationISJ_Li1EffLNS1J_9ScaleType4KindE0ELNS_15FloatRoundStyleE2ESJ_EENS1_15EpilogueDefaultEEEEEvvEEEEvNT_6ParamsE)
        /*0e98*/ 	.short	0x0210
        /*0e9a*/ 	.short	0x0470


	//----- nvinfo : EIATTR_SW_WAR
	.align		4
.L_38:
        /*0e9c*/ 	.byte	0x04, 0x36
        /*0e9e*/ 	.short	(.L_40 - .L_39)
.L_39:
        /*0ea0*/ 	.word	0x00000008
.L_40:


//--------------------- .nv.callgraph             --------------------------
	.section	.nv.callgraph,"",@"SHT_CUDA_CALLGRAPH"
	.align	4
	.sectionentsize	8
	.align		4
        /*0000*/ 	.word	0x00000000
	.align		4
        /*0004*/ 	.word	0xffffffff
	.align		4
        /*0008*/ 	.word	0x00000000
	.align		4
        /*000c*/ 	.word	0xfffffffe
	.align		4
        /*0010*/ 	.word	0x00000000
	.align		4
        /*0014*/ 	.word	0xfffffffd
	.align		4
        /*0018*/ 	.word	0x00000000
	.align		4
        /*001c*/ 	.word	0xfffffffc


//--------------------- .nv.constant4             --------------------------
	.section	.nv.constant4,"a",@progbits
	.align	8
	.align		8
.nv.constant4:
        /*0000*/ 	.dword	_ZN39_INTERNAL_41d21f66_4_k_cu_dedd9329_53644cuda3std3__45__cpo5beginE
	.align		8
        /*0008*/ 	.dword	_ZN39_INTERNAL_41d21f66_4_k_cu_dedd9329_53644cuda3std3__45__cpo3endE
	.align		8
        /*0010*/ 	.dword	_ZN39_INTERNAL_41d21f66_4_k_cu_dedd9329_53644cuda3std3__45__cpo6cbeginE
	.align		8
        /*0018*/ 	.dword	_ZN39_INTERNAL_41d21f66_4_k_cu_dedd9329_53644cuda3std3__45__cpo4cendE
	.align		8
        /*0020*/ 	.dword	_ZN39_INTERNAL_41d21f66_4_k_cu_dedd9329_53644cuda3std3__441_GLOBAL__N__41d21f66_4_k_cu_dedd9329_53646ignoreE
	.align		8
        /*0028*/ 	.dword	_ZN39_INTERNAL_41d21f66_4_k_cu_dedd9329_53644cuda3std3__419piecewise_constructE
	.align		8
        /*0030*/ 	.dword	_ZN39_INTERNAL_41d21f66_4_k_cu_dedd9329_53644cuda3std3__48in_placeE
	.align		8
        /*0038*/ 	.dword	_ZN39_INTERNAL_41d21f66_4_k_cu_dedd9329_53644cuda3std6ranges3__45__cpo4swapE
	.align		8
        /*0040*/ 	.dword	_ZN39_INTERNAL_41d21f66_4_k_cu_dedd9329_53644cuda3std6ranges3__45__cpo9iter_moveE
	.align		8
        /*0048*/ 	.dword	_ZN39_INTERNAL_41d21f66_4_k_cu_dedd9329_53644cute7productE
	.align		8
        /*0050*/ 	.dword	_ZN39_INTERNAL_41d21f66_4_k_cu_dedd9329_53644cute1_E


//--------------------- .text._ZN7cutlass13device_kernelINS_4gemm6kernel13GemmUniversalIN4cute5tupleIJiiiiEEENS1_10collective13CollectiveMmaINS1_37MainloopSm90TmaGmmaWarpSpecializedFP8ILi4ENS5_IJNS4_1CILi2EEENSA_ILi1EEESC_EEENS1_35KernelTmaWarpSpecializedCooperativeEEENS5_IJNSA_ILi128EEENSA_ILi256EEESG_EEENS_12float_e5m2_tENS5_IJlSC_lEEESJ_SK_NS4_8TiledMMAINS4_8MMA_AtomIJNS4_4SM904GMMA31MMA_64x256x32_F32E5M2E5M2_SS_TNILNSO_7ScaleInE1ELSQ_1EEEEEENS4_6LayoutISD_NS5_IJSC_NSA_ILi0EEESU_EEEEENS5_IJNS4_10UnderscoreESX_SX_EEEEENS4_13SM90_TMA_LOADENS4_14ComposedLayoutINS4_7SwizzleILi3ELi4ELi3EEENS4_18smem_ptr_flag_bitsILi8EEENST_INS5_IJNSA_ILi8EEESG_EEENS5_IJSG_SC_EEEEEEEvNS4_8identityENS4_23SM90_TMA_LOAD_MULTICASTES1A_vS1B_EENS_8epilogue10collective6detail29Sm90TmaWarpSpecializedAdapterINS1F_15DefaultEpilogueISJ_SK_SK_NS1E_6thread17LinearCombinationISJ_Li1EffLNS1J_9ScaleType4KindE0ELNS_15FloatRoundStyleE2ESJ_EENS1_15EpilogueDefaultEEEEEvvEEEEvNT_6ParamsE --------------------------
	.section	.text._ZN7cutlass13device_kernelINS_4gemm6kernel13GemmUniversalIN4cute5tupleIJiiiiEEENS1_10collective13CollectiveMmaINS1_37MainloopSm90TmaGmmaWarpSpecializedFP8ILi4ENS5_IJNS4_1CILi2EEENSA_ILi1EEESC_EEENS1_35KernelTmaWarpSpecializedCooperativeEEENS5_IJNSA_ILi128EEENSA_ILi256EEESG_EEENS_12float_e5m2_tENS5_IJlSC_lEEESJ_SK_NS4_8TiledMMAINS4_8MMA_AtomIJNS4_4SM904GMMA31MMA_64x256x32_F32E5M2E5M2_SS_TNILNSO_7ScaleInE1ELSQ_1EEEEEENS4_6LayoutISD_NS5_IJSC_NSA_ILi0EEESU_EEEEENS5_IJNS4_10UnderscoreESX_SX_EEEEENS4_13SM90_TMA_LOADENS4_14ComposedLayoutINS4_7SwizzleILi3ELi4ELi3EEENS4_18smem_ptr_flag_bitsILi8EEENST_INS5_IJNSA_ILi8EEESG_EEENS5_IJSG_SC_EEEEEEEvNS4_8identityENS4_23SM90_TMA_LOAD_MULTICASTES1A_vS1B_EENS_8epilogue10collective6detail29Sm90TmaWarpSpecializedAdapterINS1F_15DefaultEpilogueISJ_SK_SK_NS1E_6thread17LinearCombinationISJ_Li1EffLNS1J_9ScaleType4KindE0ELNS_15FloatRoundStyleE2ESJ_EENS1_15EpilogueDefaultEEEEEvvEEEEvNT_6ParamsE,"ax",@progbits
	.align	128
.text._ZN7cutlass13device_kernelINS_4gemm6kernel13GemmUniversalIN4cute5tupleIJiiiiEEENS1_10collective13CollectiveMmaINS1_37MainloopSm90TmaGmmaWarpSpecializedFP8ILi4ENS5_IJNS4_1CILi2EEENSA_ILi1EEESC_EEENS1_35KernelTmaWarpSpecializedCooperativeEEENS5_IJNSA_ILi128EEENSA_ILi256EEESG_EEENS_12float_e5m2_tENS5_IJlSC_lEEESJ_SK_NS4_8TiledMMAINS4_8MMA_AtomIJNS4_4SM904GMMA31MMA_64x256x32_F32E5M2E5M2_SS_TNILNSO_7ScaleInE1ELSQ_1EEEEEENS4_6LayoutISD_NS5_IJSC_NSA_ILi0EEESU_EEEEENS5_IJNS4_10UnderscoreESX_SX_EEEEENS4_13SM90_TMA_LOADENS4_14ComposedLayoutINS4_7SwizzleILi3ELi4ELi3EEENS4_18smem_ptr_flag_bitsILi8EEENST_INS5_IJNSA_ILi8EEESG_EEENS5_IJSG_SC_EEEEEEEvNS4_8identityENS4_23SM90_TMA_LOAD_MULTICASTES1A_vS1B_EENS_8epilogue10collective6detail29Sm90TmaWarpSpecializedAdapterINS1F_15DefaultEpilogueISJ_SK_SK_NS1E_6thread17LinearCombinationISJ_Li1EffLNS1J_9ScaleType4KindE0ELNS_15FloatRoundStyleE2ESJ_EENS1_15EpilogueDefaultEEEEEvvEEEEvNT_6ParamsE:
        .type           _ZN7cutlass13device_kernelINS_4gemm6kernel13GemmUniversalIN4cute5tupleIJiiiiEEENS1_10collective13CollectiveMmaINS1_37MainloopSm90TmaGmmaWarpSpecializedFP8ILi4ENS5_IJNS4_1CILi2EEENSA_ILi1EEESC_EEENS1_35KernelTmaWarpSpecializedCooperativeEEENS5_IJNSA_ILi128EEENSA_ILi256EEESG_EEENS_12float_e5m2_tENS5_IJlSC_lEEESJ_SK_NS4_8TiledMMAINS4_8MMA_AtomIJNS4_4SM904GMMA31MMA_64x256x32_F32E5M2E5M2_SS_TNILNSO_7ScaleInE1ELSQ_1EEEEEENS4_6LayoutISD_NS5_IJSC_NSA_ILi0EEESU_EEEEENS5_IJNS4_10UnderscoreESX_SX_EEEEENS4_13SM90_TMA_LOADENS4_14ComposedLayoutINS4_7SwizzleILi3ELi4ELi3EEENS4_18smem_ptr_flag_bitsILi8EEENST_INS5_IJNSA_ILi8EEESG_EEENS5_IJSG_SC_EEEEEEEvNS4_8identityENS4_23SM90_TMA_LOAD_MULTICASTES1A_vS1B_EENS_8epilogue10collective6detail29Sm90TmaWarpSpecializedAdapterINS1F_15DefaultEpilogueISJ_SK_SK_NS1E_6thread17LinearCombinationISJ_Li1EffLNS1J_9ScaleType4KindE0ELNS_15FloatRoundStyleE2ESJ_EENS1_15EpilogueDefaultEEEEEvvEEEEvNT_6ParamsE,@function
        .size           _ZN7cutlass13device_kernelINS_4gemm6kernel13GemmUniversalIN4cute5tupleIJiiiiEEENS1_10collective13CollectiveMmaINS1_37MainloopSm90TmaGmmaWarpSpecializedFP8ILi4ENS5_IJNS4_1CILi2EEENSA_ILi1EEESC_EEENS1_35KernelTmaWarpSpecializedCooperativeEEENS5_IJNSA_ILi128EEENSA_ILi256EEESG_EEENS_12float_e5m2_tENS5_IJlSC_lEEESJ_SK_NS4_8TiledMMAINS4_8MMA_AtomIJNS4_4SM904GMMA31MMA_64x256x32_F32E5M2E5M2_SS_TNILNSO_7ScaleInE1ELSQ_1EEEEEENS4_6LayoutISD_NS5_IJSC_NSA_ILi0EEESU_EEEEENS5_IJNS4_10UnderscoreESX_SX_EEEEENS4_13SM90_TMA_LOADENS4_14ComposedLayoutINS4_7SwizzleILi3ELi4ELi3EEENS4_18smem_ptr_flag_bitsILi8EEENST_INS5_IJNSA_ILi8EEESG_EEENS5_IJSG_SC_EEEEEEEvNS4_8identityENS4_23SM90_TMA_LOAD_MULTICASTES1A_vS1B_EENS_8epilogue10collective6detail29Sm90TmaWarpSpecializedAdapterINS1F_15DefaultEpilogueISJ_SK_SK_NS1E_6thread17LinearCombinationISJ_Li1EffLNS1J_9ScaleType4KindE0ELNS_15FloatRoundStyleE2ESJ_EENS1_15EpilogueDefaultEEEEEvvEEEEvNT_6ParamsE,(.L_x_332 - _ZN7cutlass13device_kernelINS_4gemm6kernel13GemmUniversalIN4cute5tupleIJiiiiEEENS1_10collective13CollectiveMmaINS1_37MainloopSm90TmaGmmaWarpSpecializedFP8ILi4ENS5_IJNS4_1CILi2EEENSA_ILi1EEESC_EEENS1_35KernelTmaWarpSpecializedCooperativeEEENS5_IJNSA_ILi128EEENSA_ILi256EEESG_EEENS_12float_e5m2_tENS5_IJlSC_lEEESJ_SK_NS4_8TiledMMAINS4_8MMA_AtomIJNS4_4SM904GMMA31MMA_64x256x32_F32E5M2E5M2_SS_TNILNSO_7ScaleInE1ELSQ_1EEEEEENS4_6LayoutISD_NS5_IJSC_NSA_ILi0EEESU_EEEEENS5_IJNS4_10UnderscoreESX_SX_EEEEENS4_13SM90_TMA_LOADENS4_14ComposedLayoutINS4_7SwizzleILi3ELi4ELi3EEENS4_18smem_ptr_flag_bitsILi8EEENST_INS5_IJNSA_ILi8EEESG_EEENS5_IJSG_SC_EEEEEEEvNS4_8identityENS4_23SM90_TMA_LOAD_MULTICASTES1A_vS1B_EENS_8epilogue10collective6detail29Sm90TmaWarpSpecializedAdapterINS1F_15DefaultEpilogueISJ_SK_SK_NS1E_6thread17LinearCombinationISJ_Li1EffLNS1J_9ScaleType4KindE0ELNS_15FloatRoundStyleE2ESJ_EENS1_15EpilogueDefaultEEEEEvvEEEEvNT_6ParamsE)
        .other          _ZN7cutlass13device_kernelINS_4gemm6kernel13GemmUniversalIN4cute5tupleIJiiiiEEENS1_10collective13CollectiveMmaINS1_37MainloopSm90TmaGmmaWarpSpecializedFP8ILi4ENS5_IJNS4_1CILi2EEENSA_ILi1EEESC_EEENS1_35KernelTmaWarpSpecializedCooperativeEEENS5_IJNSA_ILi128EEENSA_ILi256EEESG_EEENS_12float_e5m2_tENS5_IJlSC_lEEESJ_SK_NS4_8TiledMMAINS4_8MMA_AtomIJNS4_4SM904GMMA31MMA_64x256x32_F32E5M2E5M2_SS_TNILNSO_7ScaleInE1ELSQ_1EEEEEENS4_6LayoutISD_NS5_IJSC_NSA_ILi0EEESU_EEEEENS5_IJNS4_10UnderscoreESX_SX_EEEEENS4_13SM90_TMA_LOADENS4_14ComposedLayoutINS4_7SwizzleILi3ELi4ELi3EEENS4_18smem_ptr_flag_bitsILi8EEENST_INS5_IJNSA_ILi8EEESG_EEENS5_IJSG_SC_EEEEEEEvNS4_8identityENS4_23SM90_TMA_LOAD_MULTICASTES1A_vS1B_EENS_8epilogue10collective6detail29Sm90TmaWarpSpecializedAdapterINS1F_15DefaultEpilogueISJ_SK_SK_NS1E_6thread17LinearCombinationISJ_Li1EffLNS1J_9ScaleType4KindE0ELNS_15FloatRoundStyleE2ESJ_EENS1_15EpilogueDefaultEEEEEvvEEEEvNT_6ParamsE,@"STO_CUDA_ENTRY STV_DEFAULT"
_ZN7cutlass13device_kernelINS_4gemm6kernel13GemmUniversalIN4cute5tupleIJiiiiEEENS1_10collective13CollectiveMmaINS1_37MainloopSm90TmaGmmaWarpSpecializedFP8ILi4ENS5_IJNS4_1CILi2EEENSA_ILi1EEESC_EEENS1_35KernelTmaWarpSpecializedCooperativeEEENS5_IJNSA_ILi128EEENSA_ILi256EEESG_EEENS_12float_e5m2_tENS5_IJlSC_lEEESJ_SK_NS4_8TiledMMAINS4_8MMA_AtomIJNS4_4SM904GMMA31MMA_64x256x32_F32E5M2E5M2_SS_TNILNSO_7ScaleInE1ELSQ_1EEEEEENS4_6LayoutISD_NS5_IJSC_NSA_ILi0EEESU_EEEEENS5_IJNS4_10UnderscoreESX_SX_EEEEENS4_13SM90_TMA_LOADENS4_14ComposedLayoutINS4_7SwizzleILi3ELi4ELi3EEENS4_18smem_ptr_flag_bitsILi8EEENST_INS5_IJNSA_ILi8EEESG_EEENS5_IJSG_SC_EEEEEEEvNS4_8identityENS4_23SM90_TMA_LOAD_MULTICASTES1A_vS1B_EENS_8epilogue10collective6detail29Sm90TmaWarpSpecializedAdapterINS1F_15DefaultEpilogueISJ_SK_SK_NS1E_6thread17LinearCombinationISJ_Li1EffLNS1J_9ScaleType4KindE0ELNS_15FloatRoundStyleE2ESJ_EENS1_15EpilogueDefaultEEEEEvvEEEEvNT_6ParamsE:
[----:B------:R-:W0:Y:S02]  /*0000*/  LDC R1, c[0x0][0x28] ;  /* 0x00000a00ff017b82 */ /* 0x000e240000000800 */
[----:B0-----:R-:W-:Y:S01]  /*0010*/  VIADD R1, R1, 0xffffff08 ;  /* 0xffffff0801017836 */ /* 0x001fe20000000000 */
[----:B------:R-:W0:Y:S01]  /*0020*/  S2R R4, SR_TID.X ;  /* 0x0000000000047919 */ /* 0x000e220000002100 */
[----:B------:R-:W-:Y:S01]  /*0030*/  ELECT P0, URZ, PT ;  /* 0x00000000003f782f */ /* 0x000fe20003800000 */
[----:B------:R-:W-:Y:S01]  /*0040*/  BSSY B0, `(.L_x_0) ;  /* 0x0000015000007945 */ /* 0x000fe20003800000 */
[--C-:B0-----:R-:W-:Y:S02]  /*0050*/  SHF.R.U32.HI R0, RZ, 0x5, R4.reuse ;  /* 0x00000005ff007819 */ /* 0x101fe40000011604 */
[----:B------:R-:W-:-:S03]  /*0060*/  SHF.R.U32.HI R2, RZ, 0x7, R4 ;  /* 0x00000007ff027819 */ /* 0x000fc60000011604 */
[----:B------:R-:W0:Y:S04]  /*0070*/  SHFL.IDX PT, R3, R0, RZ, 0x1f ;  /* 0x00001fff00037589 */ /* 0x000e2800000e0000 */
[----:B------:R-:W1:Y:S01]  /*0080*/  SHFL.IDX PT, R2, R2, RZ, 0x1f ;  /* 0x00001fff02027589 */ /* 0x000e6200000e0000 */
[----:B0-----:R-:W-:Y:S02]  /*0090*/  R2UR UR4, R3 ;  /* 0x00000000030472ca */ /* 0x001fe400000e0000 */
[----:B-1----:R-:W-:-:S11]  /*00a0*/  R2UR UR6, R2 ;  /* 0x00000000020672ca */ /* 0x002fd600000e0000 */
[----:B------:R-:W-:Y:S02]  /*00b0*/  USHF.R.S32.HI UR5, URZ, 0x1f, UR4 ;  /* 0x0000001f3f057899 */ /* 0x000fe40008011404 */
[----:B------:R-:W-:Y:S02]  /*00c0*/  ISETP.NE.OR P0, PT, RZ, UR4, !P0 ;  /* 0x00000004ff007c0c */ /* 0x000fe4000c705670 */
[----:B------:R-:W-:-:S04]  /*00d0*/  ULEA.HI UR5, UR5, UR4, URZ, 0x2 ;  /* 0x0000000405057291 */ /* 0x000fc8000f8f103f */
[----:B------:R-:W-:-:S04]  /*00e0*/  ULOP3.LUT UR5, UR5, 0xfffffffc, URZ, 0xc0, !UPT ;  /* 0xfffffffc05057892 */ /* 0x000fc8000f8ec03f */
[----:B------:R-:W-:-:S03]  /*00f0*/  UIADD3 UR8, UR4, -UR5, URZ ;  /* 0x8000000504087290 */ /* 0x000fc6000fffe03f */
[----:B------:R-:W-:Y:S09]  /*0100*/  @P0 BRA `(.L_x_1) ;  /* 0x0000000000200947 */ /* 0x000ff20003800000 */
[----:B------:R-:W-:Y:S02]  /*0110*/  ULDC.64 UR4, c[0x0][0x198] ;  /* 0x0000660000047ab9 */ /* 0x000fe40000000a00 */
[----:B------:R-:W-:Y:S02]  /*0120*/  UIADD3 UR10, UP0, UR4, 0xf0, URZ ;  /* 0x000000f0040a7890 */ /* 0x000fe4000ff1e03f */
[----:B------:R-:W-:Y:S02]  /*0130*/  UIADD3 UR4, UP1, UR4, 0x1f0, URZ ;  /* 0x000001f004047890 */ /* 0x000fe4000ff3e03f */
[----:B------:R-:W-:Y:S02]  /*0140*/  UIADD3.X UR11, URZ, UR5, URZ, UP0, !UPT ;  /* 0x000000053f0b7290 */ /* 0x000fe400087fe43f */
[----:B------:R-:W-:-:S07]  /*0150*/  UIADD3.X UR5, URZ, UR5, URZ, UP1, !UPT ;  /* 0x000000053f057290 */ /* 0x000fce0008ffe43f */
[----:B------:R0:W-:Y:S02]  /*0160*/  UTMACCTL.PF [UR10] ;  /* 0x000000000a0079b9 */ /* 0x0001e40008040000 */
[----:B------:R0:W-:Y:S02]  /*0170*/  UTMACCTL.PF [UR4] ;  /* 0x00000000040079b9 */ /* 0x0001e40008040000 */
[----:B0-----:R-:W-:Y:S01]  /*0180*/  NOP ;  /* 0x0000000000007918 */ /* 0x001fe20000000000 */
.L_x_1:
[----:B------:R-:W-:Y:S05]  /*0190*/  BSYNC B0 ;  /* 0x0000000000007941 */ /* 0x000fea0003800000 */
.L_x_0:
[----:B------:R-:W0:Y:S01]  /*01a0*/  SHFL.IDX PT, R3, R0, RZ, 0x1f ;  /* 0x00001fff00037589 */ /* 0x000e2200000e0000 */
[----:B------:R-:W-:Y:S01]  /*01b0*/  UISETP.NE.AND UP0, UPT, UR8, 0x3, UPT ;  /* 0x000000030800788c */ /* 0x000fe2000bf05270 */
[----:B------:R-:W-:Y:S01]  /*01c0*/  ISETP.NE.AND P1, PT, RZ, UR6, PT ;  /* 0x00000006ff007c0c */ /* 0x000fe2000bf25270 */
[----:B------:R-:W-:Y:S02]  /*01d0*/  UIADD3 UR10, UR6, -0x1, URZ ;  /* 0xffffffff060a7890 */ /* 0x000fe4000fffe03f */
[----:B------:R-:W-:Y:S02]  /*01e0*/  UISETP.EQ.OR UP0, UPT, UR8, URZ, !UP0 ;  /* 0x0000003f0800728c */ /* 0x000fe4000c702670 */
[----:B------:R-:W-:Y:S02]  /*01f0*/  UISETP.GE.U32.AND UP1, UPT, UR10, 0x2, UPT ;  /* 0x000000020a00788c */ /* 0x000fe4000bf26070 */
[----:B------:R-:W-:-:S04]  /*0200*/  UISETP.EQ.AND UP0, UPT, UR6, URZ, UP0 ;  /* 0x0000003f0600728c */ /* 0x000fc80008702270 */
[----:B------:R-:W-:-:S04]  /*0210*/  USEL UR13, URZ, 0x1, !UP0 ;  /* 0x000000013f0d7887 */ /* 0x000fc8000c000000 */
[----:B------:R-:W-:Y:S01]  /*0220*/  USEL UR13, UR13, 0x2, UP1 ;  /* 0x000000020d0d7887 */ /* 0x000fe20008800000 */
[----:B0-----:R-:W-:-:S13]  /*0230*/  ISETP.NE.AND P0, PT, R3, RZ, PT ;  /* 0x000000ff0300720c */ /* 0x001fda0003f05270 */
[----:B------:R-:W-:Y:S05]  /*0240*/  @P0 BRA `(.L_x_2) ;  /* 0x0000000000580947 */ /* 0x000fea0003800000 */
[----:B------:R-:W0:Y:S01]  /*0250*/  S2UR UR9, SR_CgaCtaId ;  /* 0x00000000000979c3 */ /* 0x000e220000008800 */
[----:B------:R-:W-:Y:S01]  /*0260*/  UMOV UR4, 0x400 ;  /* 0x0000040000047882 */ /* 0x000fe20000000000 */
[----:B------:R-:W-:Y:S01]  /*0270*/  UMOV UR5, 0x1 ;  /* 0x0000000100057882 */ /* 0x000fe20000000000 */
[----:B------:R-:W-:Y:S01]  /*0280*/  UMOV UR6, 0x4 ;  /* 0x0000000400067882 */ /* 0x000fe20000000000 */
[----:B------:R-:W-:Y:S01]  /*0290*/  ELECT P0, URZ, PT ;  /* 0x00000000003f782f */ /* 0x000fe20003800000 */
[----:B------:R-:W-:-:S04]  /*02a0*/  UIADD3 UR6, -UR6, 0x100000, URZ ;  /* 0x0010000006067890 */ /* 0x000fc8000fffe13f */
[----:B------:R-:W-:Y:S02]  /*02b0*/  USHF.L.U32 UR7, UR6, 0xb, URZ ;  /* 0x0000000b06077899 */ /* 0x000fe4000800063f */
[----:B------:R-:W-:Y:S02]  /*02c0*/  USHF.L.U32 UR6, UR6, 0x1, URZ ;  /* 0x0000000106067899 */ /* 0x000fe4000800063f */
[----:B0-----:R-:W-:Y:S02]  /*02d0*/  ULEA UR9, UR9, UR4, 0x18 ;  /* 0x0000000409097291 */ /* 0x001fe4000f8ec03f */
[----:B------:R-:W-:-:S04]  /*02e0*/  UIADD3 UR4, -UR5, 0x100000, URZ ;  /* 0x0010000005047890 */ /* 0x000fc8000fffe13f */
[----:B------:R-:W-:Y:S02]  /*02f0*/  USHF.L.U32 UR5, UR4, 0xb, URZ ;  /* 0x0000000b04057899 */ /* 0x000fe4000800063f */
[----:B------:R-:W-:Y:S01]  /*0300*/  USHF.L.U32 UR4, UR4, 0x1, URZ ;  /* 0x0000000104047899 */ /* 0x000fe2000800063f */
[----:B------:R-:W0:Y:S11]  /*0310*/  FENCE.VIEW.ASYNC.S ;  /* 0x00000000000073c6 */ /* 0x000e360000000000 */
[----:B0-----:R0:W1:Y:S01]  /*0320*/  SYNCS.EXCH.64 URZ, [UR9], UR4 ;  /* 0x00000004093f75b2 */ /* 0x0010620008000100 */
[----:B------:R0:W2:Y:S01]  /*0330*/  SYNCS.EXCH.64 URZ, [UR9+0x20], UR6 ;  /* 0x00002006093f75b2 */ /* 0x0000a20008000100 */
[----:B------:R0:W3:Y:S01]  /*0340*/  SYNCS.EXCH.64 URZ, [UR9+0x8], UR4 ;  /* 0x00000804093f75b2 */ /* 0x0000e20008000100 */
[----:B------:R0:W4:Y:S01]  /*0350*/  SYNCS.EXCH.64 URZ, [UR9+0x28], UR6 ;  /* 0x00002806093f75b2 */ /* 0x0001220008000100 */
[----:B------:R0:W0:Y:S01]  /*0360*/  SYNCS.EXCH.64 URZ, [UR9+0x10], UR4 ;  /* 0x00001004093f75b2 */ /* 0x0000220008000100 */
[----:B------:R0:W0:Y:S01]  /*0370*/  SYNCS.EXCH.64 URZ, [UR9+0x30], UR6 ;  /* 0x00003006093f75b2 */ /* 0x0000220008000100 */
[----:B------:R0:W0:Y:S01]  /*0380*/  SYNCS.EXCH.64 URZ, [UR9+0x18], UR4 ;  /* 0x00001804093f75b2 */ /* 0x0000220008000100 */
[----:B------:R0:W0:Y:S01]  /*0390*/  SYNCS.EXCH.64 URZ, [UR9+0x38], UR6 ;  /* 0x00003806093f75b2 */ /* 0x0000220008000100 */
[----:B------:R-:W-:Y:S01]  /*03a0*/  NOP ;  /* 0x0000000000007918 */ /* 0x000fe20000000000 */
.L_x_2:
[----:B------:R-:W-:Y:S01]  /*03b0*/  SHF.R.S32.HI R2, RZ, 0x1f, R4 ;  /* 0x0000001fff027819 */ /* 0x000fe20000011404 */
[----:B------:R-:W5:Y:S01]  /*03c0*/  SHFL.IDX PT, R0, R0, RZ, 0x1f ;  /* 0x00001fff00007589 */ /* 0x000f6200000e0000 */
[----:B0-----:R-:W0:Y:S01]  /*03d0*/  S2UR UR9, SR_CTAID.X ;  /* 0x00000000000979c3 */ /* 0x001e220000002500 */
[----:B------:R-:W-:Y:S02]  /*03e0*/  ELECT P0, URZ, PT ;  /* 0x00000000003f782f */ /* 0x000fe40003800000 */
[----:B------:R-:W-:Y:S01]  /*03f0*/  LEA.HI R2, R2, R4, RZ, 0x7 ;  /* 0x0000000402027211 */ /* 0x000fe200078f38ff */
[----:B------:R-:W-:Y:S01]  /*0400*/  ULDC UR4, c[0x0][0x150] ;  /* 0x0000540000047ab9 */ /* 0x000fe20000000800 */
[----:B------:R-:W-:Y:S01]  /*0410*/  SHF.R.S32.HI R6, RZ, 0x1f, R3 ;  /* 0x0000001fff067819 */ /* 0x000fe20000011403 */
[----:B------:R-:W-:Y:S01]  /*0420*/  NOP ;  /* 0x0000000000007918 */ /* 0x000fe20000000000 */
[----:B------:R-:W-:Y:S01]  /*0430*/  LOP3.LUT R2, R2, 0xffffff80, RZ, 0xc0, !PT ;  /* 0xffffff8002027812 */ /* 0x000fe200078ec0ff */
[----:B------:R-:W-:Y:S01]  /*0440*/  NOP ;  /* 0x0000000000007918 */ /* 0x000fe20000000000 */
[----:B------:R-:W-:Y:S01]  /*0450*/  LEA.HI R6, R6, R3, RZ, 0x2 ;  /* 0x0000000306067211 */ /* 0x000fe200078f10ff */
[----:B------:R-:W1:Y:S02]  /*0460*/  LDC R8, c[0x0][0x144] ;  /* 0x00005100ff087b82 */ /* 0x000e640000000800 */
[----:B------:R-:W-:Y:S01]  /*0470*/  IMAD.IADD R4, R4, 0x1, -R2 ;  /* 0x0000000104047824 */ /* 0x000fe200078e0a02 */
[----:B------:R-:W-:Y:S01]  /*0480*/  LOP3.LUT R6, R6, 0x3ffffffc, RZ, 0xc0, !PT ;  /* 0x3ffffffc06067812 */ /* 0x000fe200078ec0ff */
[----:B------:R-:W2:Y:S03]  /*0490*/  S2R R2, SR_CTAID.Y ;  /* 0x0000000000027919 */ /* 0x000ea60000002600 */
[----:B------:R-:W-:Y:S01]  /*04a0*/  SHF.R.S32.HI R5, RZ, 0x1f, R4 ;  /* 0x0000001fff057819 */ /* 0x000fe20000011404 */
[----:B------:R-:W-:Y:S01]  /*04b0*/  IMAD.IADD R6, R3, 0x1, -R6 ;  /* 0x0000000103067824 */ /* 0x000fe200078e0a06 */
[----:B------:R-:W3:Y:S02]  /*04c0*/  LDC R11, c[0x0][0x148] ;  /* 0x00005200ff0b7b82 */ /* 0x000ee40000000800 */
[----:B------:R-:W-:-:S02]  /*04d0*/  LEA.HI R5, R5, R4, RZ, 0x3 ;  /* 0x0000000405057211 */ /* 0x000fc400078f18ff */
[----:B-----5:R-:W-:Y:S02]  /*04e0*/  ISETP.NE.OR P0, PT, R0, RZ, !P0 ;  /* 0x000000ff0000720c */ /* 0x020fe40004705670 */
[--C-:B------:R-:W-:Y:S02]  /*04f0*/  SHF.R.S32.HI R0, RZ, 0x3, R5.reuse ;  /* 0x00000003ff007819 */ /* 0x100fe40000011405 */
[----:B------:R-:W-:Y:S02]  /*0500*/  SHF.R.S32.HI R5, RZ, 0x1f, R5 ;  /* 0x0000001fff057819 */ /* 0x000fe40000011405 */
[----:B0-----:R-:W-:Y:S02]  /*0510*/  I2FP.F32.U32 R7, UR9 ;  /* 0x0000000900077c45 */ /* 0x001fe40008201000 */
[----:B------:R-:W-:-:S03]  /*0520*/  LEA.HI R5, R5, R0, RZ, 0x2 ;  /* 0x0000000005057211 */ /* 0x000fc600078f10ff */
[----:B------:R-:W-:Y:S01]  /*0530*/  FMUL R7, R7, UR4 ;  /* 0x0000000407077c20 */ /* 0x000fe20008400000 */
[----:B------:R-:W-:Y:S01]  /*0540*/  LOP3.LUT R5, R5, 0xfffffffc, RZ, 0xc0, !PT ;  /* 0xfffffffc05057812 */ /* 0x000fe200078ec0ff */
[----:B------:R-:W-:Y:S01]  /*0550*/  VOTEU.ALL UP0, P0 ;  /* 0x00000000003f7886 */ /* 0x000fe20000000000 */
[----:B------:R-:W-:Y:S01]  /*0560*/  ULDC UR4, c[0x0][0x154] ;  /* 0x0000550000047ab9 */ /* 0x000fe20000000800 */
[----:B------:R-:W-:Y:S02]  /*0570*/  VOTEU.ALL UP1, P0 ;  /* 0x00000000003f7886 */ /* 0x000fe40000020000 */
[----:B------:R-:W0:Y:S01]  /*0580*/  F2I.U32.TRUNC.NTZ R7, R7 ;  /* 0x0000000700077305 */ /* 0x000e22000020f000 */
[----:B------:R-:W-:Y:S01]  /*0590*/  IMAD.IADD R5, R0, 0x1, -R5 ;  /* 0x0000000100057824 */ /* 0x000fe200078e0a05 */
[----:B------:R-:W5:Y:S01]  /*05a0*/  @!UP0 S2UR UR7, SR_CgaCtaId ;  /* 0x00000000000789c3 */ /* 0x000f620000008800 */
[----:B------:R-:W-:Y:S02]  /*05b0*/  @!UP0 UMOV UR6, 0x400 ;  /* 0x0000040000068882 */ /* 0x000fe40000000000 */
[----:B------:R-:W-:Y:S01]  /*05c0*/  IMAD R5, R6, 0x4, R5 ;  /* 0x0000000406057824 */ /* 0x000fe200078e0205 */
[----:B--2---:R-:W-:-:S04]  /*05d0*/  I2FP.F32.U32 R9, R2 ;  /* 0x0000000200097245 */ /* 0x004fc80000201000 */
[----:B------:R-:W-:Y:S01]  /*05e0*/  LEA.HI R0, R5, R5, RZ, 0x1 ;  /* 0x0000000505007211 */ /* 0x000fe200078f08ff */
[----:B------:R-:W-:Y:S01]  /*05f0*/  FMUL R9, R9, UR4 ;  /* 0x0000000409097c20 */ /* 0x000fe20008400000 */
[----:B------:R-:W-:Y:S02]  /*0600*/  UMOV UR4, 0x20 ;  /* 0x0000002000047882 */ /* 0x000fe40000000000 */
[----:B------:R-:W-:Y:S01]  /*0610*/  LOP3.LUT R6, R0, 0xfffffffe, RZ, 0xc0, !PT ;  /* 0xfffffffe00067812 */ /* 0x000fe200078ec0ff */
[----:B0-----:R-:W-:Y:S01]  /*0620*/  IMAD.MOV R13, RZ, RZ, -R7 ;  /* 0x000000ffff0d7224 */ /* 0x001fe200078e0a07 */
[----:B------:R-:W-:-:S04]  /*0630*/  @!UP0 UIADD3 UR4, -UR4, 0x100000, URZ ;  /* 0x0010000004048890 */ /* 0x000fc8000fffe13f */
[----:B------:R-:W-:Y:S02]  /*0640*/  @!UP0 USHF.L.U32 UR5, UR4, 0xb, URZ ;  /* 0x0000000b04058899 */ /* 0x000fe4000800063f */
[----:B------:R-:W-:Y:S01]  /*0650*/  @!UP0 USHF.L.U32 UR4, UR4, 0x1, URZ ;  /* 0x0000000104048899 */ /* 0x000fe2000800063f */
[----:B------:R-:W0:Y:S01]  /*0660*/  F2I.U32.TRUNC.NTZ R9, R9 ;  /* 0x0000000900097305 */ /* 0x000e22000020f000 */
[----:B-1----:R-:W-:Y:S02]  /*0670*/  IMAD R0, R8, R13, UR9 ;  /* 0x0000000908007e24 */ /* 0x002fe4000f8e020d */
[C---:B------:R-:W-:Y:S02]  /*0680*/  IMAD.IADD R7, R5.reuse, 0x1, -R6 ;  /* 0x0000000105077824 */ /* 0x040fe400078e0a06 */
[----:B------:R-:W-:-:S03]  /*0690*/  IMAD.SHL.U32 R6, R5, 0x4, RZ ;  /* 0x0000000405067824 */ /* 0x000fc600078e00ff */
[----:B------:R-:W-:Y:S01]  /*06a0*/  ISETP.NE.AND P2, PT, R7, R0, PT ;  /* 0x000000000700720c */ /* 0x000fe20003f45270 */
[----:B-----5:R-:W-:Y:S01]  /*06b0*/  @!UP0 ULEA UR6, UR7, UR6, 0x18 ;  /* 0x0000000607068291 */ /* 0x020fe2000f8ec03f */
[----:B------:R-:W-:Y:S01]  /*06c0*/  LOP3.LUT R10, R5, 0xc, R6, 0x78, !PT ;  /* 0x0000000c050a7812 */ /* 0x000fe200078e7806 */
[----:B------:R-:W1:Y:S01]  /*06d0*/  LDC R7, c[0x0][0x140] ;  /* 0x00005000ff077b82 */ /* 0x000e620000000800 */
[----:B------:R-:W-:Y:S01]  /*06e0*/  VOTEU.ALL UP0, P0 ;  /* 0x00000000003f7886 */ /* 0x000fe20000000000 */
[----:B------:R-:W-:Y:S01]  /*06f0*/  LOP3.LUT P0, RZ, R4, 0x7, RZ, 0xc0, !PT ;  /* 0x0000000704ff7812 */ /* 0x000fe2000780c0ff */
[----:B0-----:R-:W-:Y:S01]  /*0700*/  IMAD.MOV R12, RZ, RZ, -R9 ;  /* 0x000000ffff0c7224 */ /* 0x001fe200078e0a09 */
[----:B------:R0:W-:Y:S01]  /*0710*/  STL [R1+0x74], R10 ;  /* 0x0000740a01007387 */ /* 0x0001e20000100800 */
[----:B------:R-:W-:Y:S01]  /*0720*/  IMAD.MOV.U32 R4, RZ, RZ, 0x1 ;  /* 0x00000001ff047424 */ /* 0x000fe200078e00ff */
[----:B------:R-:W-:Y:S01]  /*0730*/  ISETP.LT.U32.AND P0, PT, R10, 0x2, !P0 ;  /* 0x000000020a00780c */ /* 0x000fe20004701070 */
[----:B---3--:R-:W-:-:S03]  /*0740*/  IMAD R6, R11, R12, R2 ;  /* 0x0000000c0b067224 */ /* 0x008fc600078e0202 */
[----:B------:R-:W-:Y:S01]  /*0750*/  @P2 LEA.HI R5, R10, R10, RZ, 0x1 ;  /* 0x0000000a0a052211 */ /* 0x000fe200078f08ff */
[----:B------:R-:W2:Y:S02]  /*0760*/  FENCE.VIEW.ASYNC.S ;  /* 0x00000000000073c6 */ /* 0x000ea40000000000 */
[----:B--2---:R0:W2:Y:S01]  /*0770*/  @!UP0 SYNCS.EXCH.64 URZ, [UR6+0x50], UR4 ;  /* 0x00005004063f85b2 */ /* 0x0040a20008000100 */
[----:B------:R-:W-:-:S04]  /*0780*/  @P2 SHF.R.S32.HI R5, RZ, 0x1, R5 ;  /* 0x00000001ff052819 */ /* 0x000fc80000011405 */
[----:B------:R-:W-:Y:S02]  /*0790*/  @P2 ISETP.NE.AND P3, PT, R5, R6, PT ;  /* 0x000000060500220c */ /* 0x000fe40003f65270 */
[----:B------:R-:W-:Y:S02]  /*07a0*/  SEL R5, RZ, 0x1, !P0 ;  /* 0x00000001ff057807 */ /* 0x000fe40004000000 */
[----:B------:R-:W-:Y:S02]  /*07b0*/  @P2 SEL R4, RZ, 0x1, P3 ;  /* 0x00000001ff042807 */ /* 0x000fe40001800000 */
[----:B-1----:R-:W-:Y:S02]  /*07c0*/  ISETP.EQ.U32.AND P4, PT, R7, 0x1, PT ;  /* 0x000000010700780c */ /* 0x002fe40003f82070 */
[----:B------:R-:W-:Y:S01]  /*07d0*/  LOP3.LUT R4, R4, R5, RZ, 0xc0, !PT ;  /* 0x0000000504047212 */ /* 0x000fe200078ec0ff */
[----:B------:R0:W1:Y:S01]  /*07e0*/  @!UP1 SYNCS.EXCH.64 URZ, [UR6+0x58], UR4 ;  /* 0x00005804063f95b2 */ /* 0x0000620008000100 */
[----:B------:R-:W-:-:S03]  /*07f0*/  NOP ;  /* 0x0000000000007918 */ /* 0x000fc60000000000 */
[----:B------:R0:W-:Y:S06]  /*0800*/  STL [R1+0x70], R4 ;  /* 0x0000700401007387 */ /* 0x0001ec0000100800 */
[----:B--2---:R-:W-:Y:S05]  /*0810*/  @!P4 BRA `(.L_x_3) ;  /* 0x000000000008c947 */ /* 0x004fea0003800000 */
[----:B-1--4-:R-:W-:Y:S01]  /*0820*/  UCGABAR_ARV ;  /* 0x00000000000079c7 */ /* 0x012fe20008000000 */
[----:B------:R-:W-:Y:S05]  /*0830*/  BRA `(.L_x_4) ;  /* 0x0000000000047947 */ /* 0x000fea0003800000 */
.L_x_3:
[----:B-1--4-:R-:W-:Y:S01]  /*0840*/  NOP ;  /* 0x0000000000007918 */ /* 0x012fe20000000000 */
.L_x_4:
[----:B------:R-:W1:Y:S01]  /*0850*/  LDC R3, c[0x0][0x65c] ;  /* 0x00019700ff037b82 */ /* 0x000e620000000800 */
[----:B0-----:R-:W-:Y:S02]  /*0860*/  IMAD.U32 R4, RZ, RZ, UR9 ;  /* 0x00000009ff047e24 */ /* 0x001fe4000f8e00ff */
[----:B------:R-:W-:Y:S01]  /*0870*/  IMAD.MOV.U32 R5, RZ, RZ, RZ ;  /* 0x000000ffff057224 */ /* 0x000fe200078e00ff */
[----:B-1----:R-:W-:-:S13]  /*0880*/  ISETP.NE.AND P2, PT, R3, 0x1, PT ;  /* 0x000000010300780c */ /* 0x002fda0003f45270 */
[----:B------:R-:W0:Y:S01]  /*0890*/  @P2 LDC R7, c[0x0][0x10] ;  /* 0x00000400ff072b82 */ /* 0x000e220000000800 */
[----:B------:R-:W-:Y:S02]  /*08a0*/  @P2 IMAD.MOV.U32 R3, RZ, RZ, RZ ;  /* 0x000000ffff032224 */ /* 0x000fe400078e00ff */
[----:B------:R-:W-:-:S05]  /*08b0*/  @P2 IMAD.MOV.U32 R13, RZ, RZ, RZ ;  /* 0x000000ffff0d2224 */ /* 0x000fca00078e00ff */
[----:B------:R-:W1:Y:S01]  /*08c0*/  @!P2 LDC R9, c[0x0][0xc] ;  /* 0x00000300ff09ab82 */ /* 0x000e620000000800 */
[----:B0-----:R-:W-:-:S04]  /*08d0*/  @P2 IMAD.WIDE.U32 R6, R7, UR9, R2 ;  /* 0x0000000907062c25 */ /* 0x001fc8000f8e0002 */
[----:B------:R-:W-:Y:S02]  /*08e0*/  @P2 IMAD.MOV.U32 R19, RZ, RZ, R6 ;  /* 0x000000ffff132224 */ /* 0x000fe400078e0006 */
[----:B------:R-:W-:Y:S02]  /*08f0*/  @P2 IMAD.IADD R23, R7, 0x1, R13 ;  /* 0x0000000107172824 */ /* 0x000fe400078e020d */
[----:B-1----:R-:W-:-:S04]  /*0900*/  @!P2 IMAD.WIDE.U32 R4, R2, R9, R4 ;  /* 0x000000090204a225 */ /* 0x002fc800078e0004 */
[----:B------:R-:W-:Y:S02]  /*0910*/  @!P2 IMAD.MOV.U32 R19, RZ, RZ, R4 ;  /* 0x000000ffff13a224 */ /* 0x000fe400078e0004 */
[----:B------:R-:W-:-:S03]  /*0920*/  @!P2 IMAD.MOV.U32 R23, RZ, RZ, R5 ;  /* 0x000000ffff17a224 */ /* 0x000fc600078e0005 */
[----:B------:R0:W-:Y:S04]  /*0930*/  STL [R1+0x7c], R19 ;  /* 0x00007c1301007387 */ /* 0x0001e80000100800 */
[----:B------:R0:W-:Y:S01]  /*0940*/  STL [R1+0x78], R23 ;  /* 0x0000781701007387 */ /* 0x0001e20000100800 */
[----:B------:R-:W-:Y:S05]  /*0950*/  @!P4 BRA `(.L_x_5) ;  /* 0x00000000000cc947 */ /* 0x000fea0003800000 */
[----:B------:R-:W-:Y:S01]  /*0960*/  UCGABAR_WAIT ;  /* 0x0000000000007dc7 */ /* 0x000fe20008000000 */
[----:B------:R-:W-:Y:S01]  /*0970*/  CCTL.IVALL ;  /* 0x00000000ff00798f */ /* 0x000fe20002000000 */
[----:B------:R-:W-:Y:S05]  /*0980*/  BRA `(.L_x_6) ;  /* 0x0000000000047947 */ /* 0x000fea0003800000 */
.L_x_5:
[----:B------:R-:W-:Y:S06]  /*0990*/  BAR.SYNC.DEFER_BLOCKING 0x0 ;  /* 0x0000000000007b1d */ /* 0x000fec0000010000 */
.L_x_6:
[----:B------:R-:W-:Y:S05]  /*09a0*/  @!P1 BRA `(.L_x_7) ;  /* 0x000000e000f09947 */ /* 0x000fea0003800000 */
[----:B------:R-:W-:-:S06]  /*09b0*/  UISETP.GT.U32.AND UP0, UPT, UR10, 0x1, UPT ;  /* 0x000000010a00788c */ /* 0x000fcc000bf04070 */
[----:B------:R-:W-:-:S13]  /*09c0*/  PLOP3.LUT P0, PT, PT, PT, UP0, 0x80, 0x0 ;  /* 0x000000000000781c */ /* 0x000fda0003f0f008 */
[----:B------:R-:W-:Y:S05]  /*09d0*/  @P0 EXIT ;  /* 0x000000000000094d */ /* 0x000fea0003800000 */
[----:B------:R-:W-:Y:S01]  /*09e0*/  IMAD.MOV.U32 R6, RZ, RZ, -0x1 ;  /* 0xffffffffff067424 */ /* 0x000fe200078e00ff */
[----:B------:R-:W-:Y:S01]  /*09f0*/  ULDC.64 UR4, c[0x0][0x650] ;  /* 0x0001940000047ab9 */ /* 0x000fe20000000a00 */
[----:B------:R-:W-:Y:S01]  /*0a00*/  IMAD.MOV.U32 R5, RZ, RZ, -0x1 ;  /* 0xffffffffff057424 */ /* 0x000fe200078e00ff */
[----:B------:R-:W-:Y:S01]  /*0a10*/  ISETP.GE.U32.AND P0, PT, R19, UR4, PT ;  /* 0x0000000413007c0c */ /* 0x000fe2000bf06070 */
[----:B------:R-:W-:Y:S01]  /*0a20*/  UMOV UR22, 0xffffffff ;  /* 0xffffffff00167882 */ /* 0x000fe20000000000 */
[----:B------:R1:W-:Y:S01]  /*0a30*/  STL [R1+0x84], R6 ;  /* 0x0000840601007387 */ /* 0x0003e20000100800 */
[----:B------:R-:W-:Y:S02]  /*0a40*/  PRMT R4, RZ, 0x7610, R4 ;  /* 0x00007610ff047816 */ /* 0x000fe40000000004 */
[----:B------:R-:W-:Y:S01]  /*0a50*/  ISETP.GE.U32.AND.EX P0, PT, R23, UR5, PT, P0 ;  /* 0x0000000517007c0c */ /* 0x000fe2000bf06100 */
[----:B------:R1:W-:-:S12]  /*0a60*/  STL [R1+0x80], R5 ;  /* 0x0000800501007387 */ /* 0x0003d80000100800 */
[----:B-1----:R-:W-:Y:S05]  /*0a70*/  @P0 BRA `(.L_x_8) ;  /* 0x0000000400380947 */ /* 0x002fea0003800000 */
[----:B------:R-:W1:Y:S01]  /*0a80*/  LDC.64 R14, c[0x0][0x628] ;  /* 0x00018a00ff0e7b82 */ /* 0x000e620000000a00 */
[----:B------:R-:W-:Y:S02]  /*0a90*/  IMAD.MOV.U32 R4, RZ, RZ, R19 ;  /* 0x000000ffff047224 */ /* 0x000fe400078e0013 */
[----:B------:R-:W-:-:S05]  /*0aa0*/  IMAD.MOV.U32 R5, RZ, RZ, R23 ;  /* 0x000000ffff057224 */ /* 0x000fca00078e0017 */
[----:B------:R-:W2:Y:S08]  /*0ab0*/  LDC R10, c[0x0][0x630] ;  /* 0x00018c00ff0a7b82 */ /* 0x000eb00000000800 */
[----:B------:R-:W3:Y:S01]  /*0ac0*/  LDC.64 R16, c[0x0][0x620] ;  /* 0x00018800ff107b82 */ /* 0x000ee20000000a00 */
[----:B-1----:R-:W-:-:S04]  /*0ad0*/  ISETP.NE.U32.AND P0, PT, R14, RZ, PT ;  /* 0x000000ff0e00720c */ /* 0x002fc80003f05070 */
[----:B------:R-:W-:-:S13]  /*0ae0*/  ISETP.NE.AND.EX P0, PT, R15, RZ, PT, P0 ;  /* 0x000000ff0f00720c */ /* 0x000fda0003f05300 */
[----:B--23--:R-:W-:Y:S05]  /*0af0*/  @!P0 BRA `(.L_x_9) ;  /* 0x0000000000288947 */ /* 0x00cfea0003800000 */
[----:B------:R-:W1:Y:S02]  /*0b00*/  LDC R9, c[0x0][0x634] ;  /* 0x00018d00ff097b82 */ /* 0x000e640000000800 */
[----:B-1----:R-:W-:-:S05]  /*0b10*/  IADD3 R9, P0, R19, R9, RZ ;  /* 0x0000000913097210 */ /* 0x002fca0007f1e0ff */
[----:B------:R-:W-:-:S04]  /*0b20*/  IMAD.X R13, RZ, RZ, R23, P0 ;  /* 0x000000ffff0d7224 */ /* 0x000fc800000e0617 */
[----:B------:R-:W-:-:S04]  /*0b30*/  IMAD.WIDE.U32 R4, R13, R14, RZ ;  /* 0x0000000e0d047225 */ /* 0x000fc800078e00ff */
[----:B------:R-:W-:-:S04]  /*0b40*/  IMAD.WIDE.U32 R6, P0, R9, R15, R4 ;  /* 0x0000000f09067225 */ /* 0x000fc80007800004 */
[----:B------:R-:W-:-:S04]  /*0b50*/  IMAD.WIDE.U32 R4, R9, R14, RZ ;  /* 0x0000000e09047225 */ /* 0x000fc800078e00ff */
[----:B------:R-:W-:Y:S01]  /*0b60*/  IMAD.X R9, RZ, RZ, RZ, P0 ;  /* 0x000000ffff097224 */ /* 0x000fe200000e06ff */
[----:B------:R-:W-:Y:S01]  /*0b70*/  IADD3 RZ, P0, R5, R6, RZ ;  /* 0x0000000605ff7210 */ /* 0x000fe20007f1e0ff */
[----:B------:R-:W-:-:S04]  /*0b80*/  IMAD.MOV.U32 R8, RZ, RZ, R7 ;  /* 0x000000ffff087224 */ /* 0x000fc800078e0007 */
[----:B------:R-:W-:-:S08]  /*0b90*/  IMAD.WIDE.U32.X R4, R13, R15, R8, P0 ;  /* 0x0000000f0d047225 */ /* 0x000fd000000e0408 */
.L_x_9:
[----:B------:R-:W1:Y:S01]  /*0ba0*/  LDC.64 R20, c[0x0][0x640] ;  /* 0x00019000ff147b82 */ /* 0x000e620000000a00 */
[-C--:B------:R-:W-:Y:S01]  /*0bb0*/  SHF.R.U64 R22, R4, R10.reuse, R5 ;  /* 0x0000000a04167219 */ /* 0x080fe20000001205 */
[----:B------:R-:W-:Y:S01]  /*0bc0*/  IMAD.MOV.U32 R4, RZ, RZ, R19 ;  /* 0x000000ffff047224 */ /* 0x000fe200078e0013 */
[----:B------:R-:W-:Y:S01]  /*0bd0*/  SHF.R.U32.HI R3, RZ, R10, R5 ;  /* 0x0000000aff037219 */ /* 0x000fe20000011605 */
[----:B------:R-:W-:Y:S01]  /*0be0*/  IMAD.MOV.U32 R5, RZ, RZ, R23 ;  /* 0x000000ffff057224 */ /* 0x000fe200078e0017 */
[----:B------:R-:W-:Y:S01]  /*0bf0*/  IADD3 R7, P0, RZ, -R22, RZ ;  /* 0x80000016ff077210 */ /* 0x000fe20007f1e0ff */
[----:B0-----:R-:W-:Y:S02]  /*0c00*/  IMAD R23, R11, R12, R2 ;  /* 0x0000000c0b177224 */ /* 0x001fe400078e0202 */
[----:B------:R-:W0:Y:S01]  /*0c10*/  LDC R8, c[0x0][0x618] ;  /* 0x00018600ff087b82 */ /* 0x000e220000000800 */
[----:B------:R-:W-:Y:S02]  /*0c20*/  IMAD.MOV.U32 R11, RZ, RZ, 0x1 ;  /* 0x00000001ff0b7424 */ /* 0x000fe400078e00ff */
[----:B------:R-:W-:-:S02]  /*0c30*/  IMAD.X R3, RZ, RZ, ~R3, P0 ;  /* 0x000000ffff037224 */ /* 0x000fc400000e0e03 */
[----:B------:R-:W-:-:S03]  /*0c40*/  IMAD.WIDE.U32 R4, R7, R16, R4 ;  /* 0x0000001007047225 */ /* 0x000fc600078e0004 */
[----:B------:R-:W2:Y:S01]  /*0c50*/  LDC R14, c[0x0][0x608] ;  /* 0x00018200ff0e7b82 */ /* 0x000ea20000000800 */
[----:B------:R-:W-:-:S04]  /*0c60*/  IMAD R6, R3, R16, RZ ;  /* 0x0000001003067224 */ /* 0x000fc800078e02ff */
[----:B------:R-:W-:-:S03]  /*0c70*/  IMAD R3, R7, R17, R6 ;  /* 0x0000001107037224 */ /* 0x000fc600078e0206 */
[----:B------:R-:W3:Y:S01]  /*0c80*/  LDC R18, c[0x0][0x658] ;  /* 0x00019600ff127b82 */ /* 0x000ee20000000800 */
[----:B------:R-:W-:Y:S01]  /*0c90*/  IMAD.IADD R3, R5, 0x1, R3 ;  /* 0x0000000105037824 */ /* 0x000fe200078e0203 */
[----:B-1----:R-:W-:Y:S01]  /*0ca0*/  ISETP.NE.U32.AND P0, PT, R20, RZ, PT ;  /* 0x000000ff1400720c */ /* 0x002fe20003f05070 */
[----:B------:R-:W-:-:S03]  /*0cb0*/  IMAD.MOV.U32 R5, RZ, RZ, -0x1 ;  /* 0xffffffffff057424 */ /* 0x000fc600078e00ff */
[----:B------:R-:W-:Y:S02]  /*0cc0*/  ISETP.NE.AND.EX P0, PT, R21, RZ, PT, P0 ;  /* 0x000000ff1500720c */ /* 0x000fe40003f05300 */
[----:B------:R-:W1:Y:S01]  /*0cd0*/  LDC R13, c[0x0][0x600] ;  /* 0x00018000ff0d7b82 */ /* 0x000e620000000800 */
[-CC-:B0-----:R-:W-:Y:S02]  /*0ce0*/  SHF.R.U64 R10, R4, R8.reuse, R3.reuse ;  /* 0x00000008040a7219 */ /* 0x181fe40000001203 */
[----:B------:R-:W-:-:S05]  /*0cf0*/  SHF.R.U32.HI R3, RZ, R8, R3 ;  /* 0x00000008ff037219 */ /* 0x000fca0000011603 */
[----:B------:R-:W0:Y:S01]  /*0d00*/  LDC R15, c[0x0][0x648] ;  /* 0x00019200ff0f7b82 */ /* 0x000e220000000800 */
[-CC-:B--2---:R-:W-:Y:S02]  /*0d10*/  SHF.R.U64 R19, R10, R14.reuse, R3.reuse ;  /* 0x0000000e0a137219 */ /* 0x184fe40000001203 */
[----:B------:R-:W-:-:S05]  /*0d20*/  SHF.R.U32.HI R3, RZ, R14, R3 ;  /* 0x0000000eff037219 */ /* 0x000fca0000011603 */
[----:B------:R-:W2:Y:S01]  /*0d30*/  LDC R17, c[0x0][0x638] ;  /* 0x00018e00ff117b82 */ /* 0x000ea20000000800 */
[-C--:B---3--:R-:W-:Y:S02]  /*0d40*/  SHF.L.U32 R2, R5, R18.reuse, RZ ;  /* 0x0000001205027219 */ /* 0x088fe400000006ff */
[--C-:B------:R-:W-:Y:S02]  /*0d50*/  SHF.R.U64 R12, R19, R18, R3.reuse ;  /* 0x00000012130c7219 */ /* 0x100fe40000001203 */
[----:B------:R-:W-:Y:S02]  /*0d60*/  LOP3.LUT R8, RZ, R2, RZ, 0x33, !PT ;  /* 0x00000002ff087212 */ /* 0x000fe400078e33ff */
[----:B------:R-:W-:Y:S01]  /*0d70*/  SHF.R.U32.HI R3, RZ, R18, R3 ;  /* 0x00000012ff037219 */ /* 0x000fe20000011603 */
[----:B------:R-:W3:Y:S01]  /*0d80*/  LDC R16, c[0x0][0x610] ;  /* 0x00018400ff107b82 */ /* 0x000ee20000000800 */
[----:B------:R-:W-:Y:S01]  /*0d90*/  IMAD.MOV.U32 R2, RZ, RZ, R12 ;  /* 0x000000ffff027224 */ /* 0x000fe200078e000c */
[----:B------:R-:W-:Y:S06]  /*0da0*/  @!P0 BRA `(.L_x_10) ;  /* 0x0000000000288947 */ /* 0x000fec0003800000 */
[----:B------:R-:W4:Y:S02]  /*0db0*/  LDC R7, c[0x0][0x64c] ;  /* 0x00019300ff077b82 */ /* 0x000f240000000800 */
[----:B----4-:R-:W-:-:S05]  /*0dc0*/  IADD3 R7, P0, R12, R7, RZ ;  /* 0x000000070c077210 */ /* 0x010fca0007f1e0ff */
        /* <DEDUP_REMOVED lines=8> */
.L_x_10:
[----:B0-----:R-:W-:Y:S01]  /*0e50*/  SHF.R.U64 R4, R2, R15, R3 ;  /* 0x0000000f02047219 */ /* 0x001fe20000001203 */
[----:B-1----:R-:W-:Y:S01]  /*0e60*/  VIADD R5, R13, 0xffffffff ;  /* 0xffffffff0d057836 */ /* 0x002fe20000000000 */
[----:B------:R-:W-:Y:S02]  /*0e70*/  SHF.L.U32 R2, R11, R18, RZ ;  /* 0x000000120b027219 */ /* 0x000fe400000006ff */
[----:B------:R-:W-:Y:S01]  /*0e80*/  LOP3.LUT R3, R19, R8, RZ, 0xc0, !PT ;  /* 0x0000000813037212 */ /* 0x000fe200078ec0ff */
[----:B------:R-:W-:Y:S01]  /*0e90*/  IMAD.MOV R6, RZ, RZ, -R4 ;  /* 0x000000ffff067224 */ /* 0x000fe200078e0a04 */
[----:B------:R-:W-:Y:S02]  /*0ea0*/  SEL R0, R0, R23, !P2 ;  /* 0x0000001700007207 */ /* 0x000fe40005000000 */
[----:B------:R-:W-:Y:S01]  /*0eb0*/  LOP3.LUT R5, R10, R5, RZ, 0xc0, !PT ;  /* 0x000000050a057212 */ /* 0x000fe200078ec0ff */
[----:B------:R-:W-:Y:S01]  /*0ec0*/  IMAD R3, R2, R4, R3 ;  /* 0x0000000402037224 */ /* 0x000fe200078e0203 */
[----:B------:R-:W-:Y:S01]  /*0ed0*/  R2UR UR22, R22 ;  /* 0x00000000161672ca */ /* 0x000fe200000e0000 */
[----:B--2---:R-:W-:-:S02]  /*0ee0*/  IMAD R2, R6, R17, R12 ;  /* 0x0000001106027224 */ /* 0x004fc400078e020c */
[----:B---3--:R-:W-:Y:S02]  /*0ef0*/  IMAD R0, R3, R16, R0 ;  /* 0x0000001003007224 */ /* 0x008fe400078e0200 */
[----:B------:R-:W-:Y:S02]  /*0f00*/  IMAD R3, R2, R13, R5 ;  /* 0x0000000d02037224 */ /* 0x000fe400078e0205 */
[----:B------:R-:W-:-:S03]  /*0f10*/  IMAD.MOV.U32 R4, RZ, RZ, 0x1 ;  /* 0x00000001ff047424 */ /* 0x000fc600078e00ff */
[----:B------:R-:W-:Y:S02]  /*0f20*/  SEL R2, R3, R0, !P2 ;  /* 0x0000000003027207 */ /* 0x000fe40005000000 */
[----:B------:R-:W-:-:S03]  /*0f30*/  SEL R0, R0, R3, !P2 ;  /* 0x0000000300007207 */ /* 0x000fc60005000000 */
[----:B------:R1:W-:Y:S04]  /*0f40*/  STL [R1+0x80], R2 ;  /* 0x0000800201007387 */ /* 0x0003e80000100800 */
[----:B------:R1:W-:Y:S02]  /*0f50*/  STL [R1+0x84], R0 ;  /* 0x0000840001007387 */ /* 0x0003e40000100800 */
.L_x_8:
[----:B------:R-:W-:-:S08]  /*0f60*/  NOP ;  /* 0x0000000000007918 */ /* 0x000fd00000000000 */
[----:B------:R-:W2:Y:S02]  /*0f70*/  USETMAXREG.TRY_ALLOC.CTAPOOL UP0, 0xe8 ;  /* 0x000000e8000079c8 */ /* 0x000ea40008000600 */
[----:B--2---:R-:W-:-:S13]  /*0f80*/  PLOP3.LUT P0, PT, PT, PT, UP0, 0x80, 0x0 ;  /* 0x000000000000781c */ /* 0x004fda0003f0f008 */
[----:B------:R-:W-:Y:S05]  /*0f90*/  @!P0 BRA `(.L_x_8) ;  /* 0xfffffffc00f08947 */ /* 0x000fea000383ffff */
[----:B------:R-:W-:Y:S01]  /*0fa0*/  ULDC.64 UR4, c[0x0][0x598] ;  /* 0x0001660000047ab9 */ /* 0x000fe20000000a00 */
[----:B------:R-:W-:Y:S01]  /*0fb0*/  ULDC.64 UR18, c[0x0][0x208] ;  /* 0x0000820000127ab9 */ /* 0x000fe20000000a00 */
[----:B------:R-:W-:-:S04]  /*0fc0*/  ISETP.NE.U32.AND P0, PT, RZ, UR4, PT ;  /* 0x00000004ff007c0c */ /* 0x000fc8000bf05070 */
[----:B------:R-:W-:-:S13]  /*0fd0*/  ISETP.NE.AND.EX P0, PT, RZ, UR5, PT, P0 ;  /* 0x00000005ff007c0c */ /* 0x000fda000bf05300 */
[----:B------:R-:W-:Y:S05]  /*0fe0*/  @!P0 BRA `(.L_x_11) ;  /* 0x0000000000208947 */ /* 0x000fea0003800000 */
[----:B-1----:R-:W1:Y:S02]  /*0ff0*/  LDC.64 R2, c[0x0][0x598] ;  /* 0x00016600ff027b82 */ /* 0x002e640000000a00 */
[----:B-1----:R-:W2:Y:S02]  /*1000*/  LDG.E.64 R2, desc[UR18][R2.64] ;  /* 0x0000001202027981 */ /* 0x002ea4000c1e1b00 */
[----:B--2---:R-:W-:-:S04]  /*1010*/  ISETP.NE.U32.AND P0, PT, R2, RZ, PT ;  /* 0x000000ff0200720c */ /* 0x004fc80003f05070 */
[----:B------:R-:W-:-:S13]  /*1020*/  ISETP.NE.AND.EX P0, PT, R3, RZ, PT, P0 ;  /* 0x000000ff0300720c */ /* 0x000fda0003f05300 */
[----:B------:R-:W-:Y:S05]  /*1030*/  @!P0 BRA `(.L_x_11) ;  /* 0x00000000000c8947 */ /* 0x000fea0003800000 */
[----:B------:R-:W2:Y:S02]  /*1040*/  LD.E R2, desc[UR18][R2.64] ;  /* 0x0000001202027980 */ /* 0x000ea4000c101900 */
[----:B--2---:R-:W-:Y:S01]  /*1050*/  R2UR UR20, R2 ;  /* 0x00000000021472ca */ /* 0x004fe200000e0000 */
[----:B------:R-:W-:-:S14]  /*1060*/  BRA `(.L_x_12) ;  /* 0x0000000000247947 */ /* 0x000fdc0003800000 */
.L_x_11:
[----:B------:R-:W-:Y:S02]  /*1070*/  ULDC.64 UR4, c[0x0][0x588] ;  /* 0x0001620000047ab9 */ /* 0x000fe40000000a00 */
[----:B------:R-:W-:-:S04]  /*1080*/  ISETP.NE.U32.AND P0, PT, RZ, UR4, PT ;  /* 0x00000004ff007c0c */ /* 0x000fc8000bf05070 */
[----:B------:R-:W-:-:S13]  /*1090*/  ISETP.NE.AND.EX P0, PT, RZ, UR5, PT, P0 ;  /* 0x00000005ff007c0c */ /* 0x000fda000bf05300 */
[----:B------:R-:W-:Y:S05]  /*10a0*/  @!P0 BRA `(.L_x_13) ;  /* 0x0000000000108947 */ /* 0x000fea0003800000 */
[----:B-1----:R-:W1:Y:S02]  /*10b0*/  LDC.64 R2, c[0x0][0x588] ;  /* 0x00016200ff027b82 */ /* 0x002e640000000a00 */
[----:B-1----:R-:W2:Y:S02]  /*10c0*/  LDG.E R2, desc[UR18][R2.64] ;  /* 0x0000001202027981 */ /* 0x002ea4000c1e1900 */
[----:B--2---:R-:W-:Y:S01]  /*10d0*/  R2UR UR20, R2 ;  /* 0x00000000021472ca */ /* 0x004fe200000e0000 */
[----:B------:R-:W-:-:S14]  /*10e0*/  BRA `(.L_x_12) ;  /* 0x0000000000047947 */ /* 0x000fdc0003800000 */
.L_x_13:
[----:B------:R-:W-:-:S05]  /*10f0*/  ULDC UR20, c[0x0][0x580] ;  /* 0x0001600000147ab9 */ /* 0x000fca0000000800 */
.L_x_12:
[----:B------:R-:W-:Y:S02]  /*1100*/  ULDC.64 UR4, c[0x0][0x5a0] ;  /* 0x0001680000047ab9 */ /* 0x000fe40000000a00 */
        /* <DEDUP_REMOVED lines=11> */
.L_x_14:
        /* <DEDUP_REMOVED lines=8> */
.L_x_16:
[----:B------:R-:W-:-:S05]  /*1240*/  ULDC UR21, c[0x0][0x584] ;  /* 0x0001610000157ab9 */ /* 0x000fca0000000800 */
.L_x_15:
[----:B------:R-:W-:-:S13]  /*1250*/  LOP3.LUT P0, RZ, R4, 0xff, RZ, 0xc0, !PT ;  /* 0x000000ff04ff7812 */ /* 0x000fda000780c0ff */
[----:B------:R-:W-:Y:S05]  /*1260*/  @!P0 EXIT ;  /* 0x000000000000894d */ /* 0x000fea0003800000 */
[----:B------:R-:W-:Y:S01]  /*1270*/  ULDC UR4, c[0x0][0x28c] ;  /* 0x0000a30000047ab9 */ /* 0x000fe20000000800 */
[----:B------:R-:W-:Y:S02]  /*1280*/  ULOP3.LUT UR23, UR13, 0x1, URZ, 0xfc, !UPT ;  /* 0x000000010d177892 */ /* 0x000fe4000f8efc3f */
[----:B------:R-:W-:-:S04]  /*1290*/  UIADD3 UR4, UR4, 0x7f, URZ ;  /* 0x0000007f04047890 */ /* 0x000fc8000fffe03f */
[----:B------:R-:W-:-:S04]  /*12a0*/  USHF.R.S32.HI UR5, URZ, 0x1f, UR4 ;  /* 0x0000001f3f057899 */ /* 0x000fc80008011404 */
[----:B------:R-:W-:-:S03]  /*12b0*/  ULEA.HI UR5, UR5, UR4, URZ, 0x7 ;  /* 0x0000000405057291 */ /* 0x000fc6000f8f383f */
[----:B------:R-:W-:Y:S01]  /*12c0*/  UMOV UR4, URZ ;  /* 0x0000003f00047c82 */ /* 0x000fe20008000000 */
[----:B------:R-:W-:-:S03]  /*12d0*/  USHF.R.S32.HI UR12, URZ, 0x7, UR5 ;  /* 0x000000073f0c7899 */ /* 0x000fc60008011405 */
[----:B------:R-:W-:-:S09]  /*12e0*/  UMOV UR5, URZ ;  /* 0x0000003f00057c82 */ /* 0x000fd20008000000 */
.L_x_297:
[----:B-1----:R-:W1:Y:S01]  /*12f0*/  S2R R0, SR_TID.X ;  /* 0x0000000000007919 */ /* 0x002e620000002100 */
[----:B--2---:R-:W2:Y:S01]  /*1300*/  S2UR UR11, SR_CgaCtaId ;  /* 0x00000000000b79c3 */ /* 0x004ea20000008800 */
[----:B------:R-:W-:Y:S01]  /*1310*/  UMOV UR14, 0x400 ;  /* 0x00000400000e7882 */ /* 0x000fe20000000000 */
[----:B------:R-:W-:Y:S01]  /*1320*/  UMOV UR6, URZ ;  /* 0x0000003f00067c82 */ /* 0x000fe20008000000 */
[----:B------:R-:W-:Y:S01]  /*1330*/  STL [R1+0x6c], RZ ;  /* 0x00006cff01007387 */ /* 0x000fe20000100800 */
[----:B------:R-:W-:Y:S01]  /*1340*/  UMOV UR7, URZ ;  /* 0x0000003f00077c82 */ /* 0x000fe20008000000 */
[----:B------:R-:W-:Y:S01]  /*1350*/  UMOV UR8, URZ ;  /* 0x0000003f00087c82 */ /* 0x000fe20008000000 */
[----:B------:R-:W-:Y:S01]  /*1360*/  UMOV UR16, UR5 ;  /* 0x0000000500107c82 */ /* 0x000fe20008000000 */
[----:B------:R-:W-:Y:S01]  /*1370*/  STL [R1+0x68], RZ ;  /* 0x000068ff01007387 */ /* 0x000fe20000100800 */
[----:B---3--:R-:W3:Y:S01]  /*1380*/  LDC R2, c[0x0][0x28c] ;  /* 0x0000a300ff027b82 */ /* 0x008ee20000000800 */
[----:B------:R-:W-:Y:S01]  /*1390*/  UMOV UR17, UR4 ;  /* 0x0000000400117c82 */ /* 0x000fe20008000000 */
[----:B------:R-:W-:Y:S01]  /*13a0*/  CS2R R4, SRZ ;  /* 0x0000000000047805 */ /* 0x000fe2000001ff00 */
[----:B------:R-:W-:Y:S01]  /*13b0*/  STL [R1+0x64], RZ ;  /* 0x000064ff01007387 */ /* 0x000fe20000100800 */
[----:B------:R-:W-:-:S02]  /*13c0*/  CS2R R6, SRZ ;  /* 0x0000000000067805 */ /* 0x000fc4000001ff00 */
[----:B------:R-:W-:Y:S02]  /*13d0*/  CS2R R8, SRZ ;  /* 0x0000000000087805 */ /* 0x000fe4000001ff00 */
[----:B------:R-:W-:Y:S01]  /*13e0*/  CS2R R10, SRZ ;  /* 0x00000000000a7805 */ /* 0x000fe2000001ff00 */
[----:B------:R-:W-:Y:S01]  /*13f0*/  STL [R1+0x60], RZ ;  /* 0x000060ff01007387 */ /* 0x000fe20000100800 */
[----:B------:R-:W-:Y:S02]  /*1400*/  CS2R R12, SRZ ;  /* 0x00000000000c7805 */ /* 0x000fe4000001ff00 */
[----:B------:R-:W-:Y:S02]  /*1410*/  CS2R R14, SRZ ;  /* 0x00000000000e7805 */ /* 0x000fe4000001ff00 */
[----:B------:R-:W-:Y:S01]  /*1420*/  CS2R R16, SRZ ;  /* 0x0000000000107805 */ /* 0x000fe2000001ff00 */
[----:B------:R-:W-:Y:S01]  /*1430*/  STL [R1+0x5c], RZ ;  /* 0x00005cff01007387 */ /* 0x000fe20000100800 */
[----:B0-----:R-:W-:-:S02]  /*1440*/  CS2R R18, SRZ ;  /* 0x0000000000127805 */ /* 0x001fc4000001ff00 */
[----:B------:R-:W-:Y:S02]  /*1450*/  CS2R R20, SRZ ;  /* 0x0000000000147805 */ /* 0x000fe4000001ff00 */
[----:B------:R-:W-:Y:S01]  /*1460*/  CS2R R22, SRZ ;  /* 0x0000000000167805 */ /* 0x000fe2000001ff00 */
[----:B------:R-:W-:Y:S01]  /*1470*/  STL [R1+0x58], RZ ;  /* 0x000058ff01007387 */ /* 0x000fe20000100800 */
[----:B--2---:R-:W-:Y:S01]  /*1480*/  ULEA UR14, UR11, UR14, 0x18 ;  /* 0x0000000e0b0e7291 */ /* 0x004fe2000f8ec03f */
[----:B------:R-:W-:Y:S02]  /*1490*/  CS2R R152, SRZ ;  /* 0x0000000000987805 */ /* 0x000fe4000001ff00 */
[----:B------:R-:W-:Y:S01]  /*14a0*/  CS2R R154, SRZ ;  /* 0x00000000009a7805 */ /* 0x000fe2000001ff00 */
[----:B------:R-:W-:Y:S01]  /*14b0*/  STL [R1+0x54], RZ ;  /* 0x000054ff01007387 */ /* 0x000fe20000100800 */
[----:B------:R-:W-:Y:S02]  /*14c0*/  CS2R R156, SRZ ;  /* 0x00000000009c7805 */ /* 0x000fe4000001ff00 */
[----:B------:R-:W-:-:S02]  /*14d0*/  CS2R R158, SRZ ;  /* 0x00000000009e7805 */ /* 0x000fc4000001ff00 */
[----:B------:R-:W-:Y:S02]  /*14e0*/  CS2R R160, SRZ ;  /* 0x0000000000a07805 */ /* 0x000fe4000001ff00 */
[----:B-1----:R-:W-:Y:S01]  /*14f0*/  LOP3.LUT R0, R0, 0x80, RZ, 0xc0, !PT ;  /* 0x0000008000007812 */ /* 0x002fe200078ec0ff */
[----:B------:R-:W-:Y:S01]  /*1500*/  STL [R1+0x50], RZ ;  /* 0x000050ff01007387 */ /* 0x000fe20000100800 */
[----:B---3--:R-:W-:Y:S02]  /*1510*/  ISETP.GE.AND P0, PT, R2, 0x1, PT ;  /* 0x000000010200780c */ /* 0x008fe40003f06270 */
[----:B------:R-:W-:Y:S02]  /*1520*/  CS2R R2, SRZ ;  /* 0x0000000000027805 */ /* 0x000fe4000001ff00 */
[----:B------:R-:W-:Y:S01]  /*1530*/  SHF.R.U32.HI R0, RZ, 0x7, R0 ;  /* 0x00000007ff007819 */ /* 0x000fe20000011600 */
        /* <DEDUP_REMOVED lines=8> */
[----:B------:R-:W0:Y:S01]  /*15c0*/  SHFL.IDX PT, R0, R0, RZ, 0x1f ;  /* 0x00001fff00007589 */ /* 0x000e2200000e0000 */
[----:B------:R-:W-:-:S02]  /*15d0*/  CS2R R174, SRZ ;  /* 0x0000000000ae7805 */ /* 0x000fc4000001ff00 */
[----:B------:R-:W-:Y:S02]  /*15e0*/  CS2R R176, SRZ ;  /* 0x0000000000b07805 */ /* 0x000fe4000001ff00 */
[----:B------:R-:W-:Y:S01]  /*15f0*/  CS2R R178, SRZ ;  /* 0x0000000000b27805 */ /* 0x000fe2000001ff00 */
[----:B------:R1:W-:Y:S01]  /*1600*/  STL [R1+0x44], RZ ;  /* 0x000044ff01007387 */ /* 0x0003e20000100800 */
[----:B------:R-:W-:Y:S02]  /*1610*/  CS2R R180, SRZ ;  /* 0x0000000000b47805 */ /* 0x000fe4000001ff00 */
[----:B------:R-:W-:Y:S02]  /*1620*/  CS2R R182, SRZ ;  /* 0x0000000000b67805 */ /* 0x000fe4000001ff00 */
[----:B------:R-:W-:Y:S01]  /*1630*/  CS2R R184, SRZ ;  /* 0x0000000000b87805 */ /* 0x000fe2000001ff00 */
[----:B------:R1:W-:Y:S01]  /*1640*/  STL [R1+0x40], RZ ;  /* 0x000040ff01007387 */ /* 0x0003e20000100800 */
        /* <DEDUP_REMOVED lines=14> */
[----:B------:R-:W-:Y:S02]  /*1730*/  CS2R R208, SRZ ;  /* 0x0000000000d07805 */ /* 0x000fe4000001ff00 */
[----:B0-----:R-:W-:Y:S01]  /*1740*/  R2UR UR9, R0 ;  /* 0x00000000000972ca */ /* 0x001fe200000e0000 */
[----:B------:R1:W-:Y:S01]  /*1750*/  STL [R1+0x30], RZ ;  /* 0x000030ff01007387 */ /* 0x0003e20000100800 */
[----:B------:R-:W-:Y:S01]  /*1760*/  IMAD.MOV.U32 R0, RZ, RZ, RZ ;  /* 0x000000ffff007224 */ /* 0x000fe200078e00ff */
[----:B------:R-:W-:-:S02]  /*1770*/  CS2R R210, SRZ ;  /* 0x0000000000d27805 */ /* 0x000fc4000001ff00 */
[----:B------:R-:W-:Y:S01]  /*1780*/  CS2R R212, SRZ ;  /* 0x0000000000d47805 */ /* 0x000fe2000001ff00 */
[----:B------:R1:W-:Y:S01]  /*1790*/  STL [R1+0x2c], RZ ;  /* 0x00002cff01007387 */ /* 0x0003e20000100800 */
[----:B------:R-:W-:Y:S02]  /*17a0*/  CS2R R214, SRZ ;  /* 0x0000000000d67805 */ /* 0x000fe4000001ff00 */
[----:B------:R-:W-:Y:S02]  /*17b0*/  CS2R R216, SRZ ;  /* 0x0000000000d87805 */ /* 0x000fe4000001ff00 */
[----:B------:R-:W-:Y:S01]  /*17c0*/  CS2R R218, SRZ ;  /* 0x0000000000da7805 */ /* 0x000fe2000001ff00 */
[----:B------:R1:W-:Y:S01]  /*17d0*/  STL [R1+0x28], RZ ;  /* 0x000028ff01007387 */ /* 0x0003e20000100800 */
[----:B------:R-:W-:Y:S02]  /*17e0*/  CS2R R220, SRZ ;  /* 0x0000000000dc7805 */ /* 0x000fe4000001ff00 */
[----:B------:R-:W-:-:S02]  /*17f0*/  CS2R R222, SRZ ;  /* 0x0000000000de7805 */ /* 0x000fc4000001ff00 */
[----:B------:R-:W-:Y:S01]  /*1800*/  CS2R R224, SRZ ;  /* 0x0000000000e07805 */ /* 0x000fe2000001ff00 */
[----:B------:R1:W-:Y:S01]  /*1810*/  STL [R1+0x24], RZ ;  /* 0x000024ff01007387 */ /* 0x0003e20000100800 */
[----:B------:R-:W-:Y:S01]  /*1820*/  ULEA.HI UR10, UR9, UR9, URZ, 0x1 ;  /* 0x00000009090a7291 */ /* 0x000fe2000f8f083f */
[----:B------:R-:W-:Y:S01]  /*1830*/  CS2R R226, SRZ ;  /* 0x0000000000e27805 */ /* 0x000fe2000001ff00 */
[----:B------:R-:W-:Y:S01]  /*1840*/  IMAD.MOV.U32 R228, RZ, RZ, RZ ;  /* 0x000000ffffe47224 */ /* 0x000fe200078e00ff */
[----:B------:R1:W-:Y:S01]  /*1850*/  STL [R1+0x20], RZ ;  /* 0x000020ff01007387 */ /* 0x0003e20000100800 */
[----:B------:R-:W-:Y:S01]  /*1860*/  ULOP3.LUT UR10, UR10, 0x7fffe, URZ, 0xc0, !UPT ;  /* 0x0007fffe0a0a7892 */ /* 0x000fe2000f8ec03f */
[----:B------:R-:W-:Y:S02]  /*1870*/  CS2R R24, SRZ ;  /* 0x0000000000187805 */ /* 0x000fe4000001ff00 */
[----:B------:R-:W-:Y:S01]  /*1880*/  CS2R R26, SRZ ;  /* 0x00000000001a7805 */ /* 0x000fe2000001ff00 */
[----:B------:R1:W-:Y:S01]  /*1890*/  STL [R1+0x1c], RZ ;  /* 0x00001cff01007387 */ /* 0x0003e20000100800 */
[----:B------:R-:W-:Y:S01]  /*18a0*/  UIADD3 UR10, UR9, -UR10, URZ ;  /* 0x8000000a090a7290 */ /* 0x000fe2000fffe03f */
[----:B------:R-:W-:-:S02]  /*18b0*/  CS2R R28, SRZ ;  /* 0x00000000001c7805 */ /* 0x000fc4000001ff00 */
[----:B----4-:R-:W-:Y:S01]  /*18c0*/  CS2R R30, SRZ ;  /* 0x00000000001e7805 */ /* 0x010fe2000001ff00 */
[----:B------:R1:W-:Y:S01]  /*18d0*/  STL [R1+0x18], RZ ;  /* 0x000018ff01007387 */ /* 0x0003e20000100800 */
[----:B------:R-:W-:Y:S01]  /*18e0*/  ULEA UR10, UR10, UR14, 0xd ;  /* 0x0000000e0a0a7291 */ /* 0x000fe2000f8e683f */
[----:B------:R-:W-:Y:S02]  /*18f0*/  CS2R R32, SRZ ;  /* 0x0000000000207805 */ /* 0x000fe4000001ff00 */
[----:B------:R-:W-:Y:S01]  /*1900*/  CS2R R34, SRZ ;  /* 0x0000000000227805 */ /* 0x000fe2000001ff00 */
[----:B------:R1:W-:Y:S01]  /*1910*/  STL [R1+0x14], RZ ;  /* 0x000014ff01007387 */ /* 0x0003e20000100800 */
[----:B------:R-:W-:Y:S01]  /*1920*/  UIADD3 UR10, UR10, 0x100, URZ ;  /* 0x000001000a0a7890 */ /* 0x000fe2000fffe03f */
[----:B------:R-:W-:Y:S02]  /*1930*/  CS2R R36, SRZ ;  /* 0x0000000000247805 */ /* 0x000fe4000001ff00 */
[----:B------:R-:W-:Y:S01]  /*1940*/  CS2R R38, SRZ ;  /* 0x0000000000267805 */ /* 0x000fe2000001ff00 */
[----:B------:R1:W-:Y:S01]  /*1950*/  STL [R1+0x10], RZ ;  /* 0x000010ff01007387 */ /* 0x0003e20000100800 */
[----:B------:R-:W-:Y:S01]  /*1960*/  USHF.R.U32.HI UR10, URZ, 0x4, UR10 ;  /* 0x000000043f0a7899 */ /* 0x000fe2000801160a */
[----:B------:R-:W-:-:S02]  /*1970*/  CS2R R40, SRZ ;  /* 0x0000000000287805 */ /* 0x000fc4000001ff00 */
[----:B------:R-:W-:Y:S01]  /*1980*/  CS2R R42, SRZ ;  /* 0x00000000002a7805 */ /* 0x000fe2000001ff00 */
[----:B------:R1:W-:Y:S01]  /*1990*/  STL [R1+0xc], RZ ;  /* 0x00000cff01007387 */ /* 0x0003e20000100800 */
[----:B------:R-:W-:Y:S01]  /*19a0*/  ULOP3.LUT UR15, UR10, 0x3fff, URZ, 0xc0, !UPT ;  /* 0x00003fff0a0f7892 */ /* 0x000fe2000f8ec03f */
        /* <DEDUP_REMOVED lines=10> */
[----:B------:R1:W-:Y:S01]  /*1a50*/  STL [R1], RZ ;  /* 0x000000ff01007387 */ /* 0x0003e20000100800 */
[----:B------:R-:W-:Y:S02]  /*1a60*/  CS2R R60, SRZ ;  /* 0x00000000003c7805 */ /* 0x000fe4000001ff00 */
[----:B------:R-:W-:Y:S02]  /*1a70*/  CS2R R62, SRZ ;  /* 0x00000000003e7805 */ /* 0x000fe4000001ff00 */
[----:B------:R-:W-:Y:S02]  /*1a80*/  CS2R R64, SRZ ;  /* 0x0000000000407805 */ /* 0x000fe4000001ff00 */
[----:B------:R-:W-:-:S02]  /*1a90*/  CS2R R66, SRZ ;  /* 0x0000000000427805 */ /* 0x000fc4000001ff00 */
[----:B------:R-:W-:Y:S02]  /*1aa0*/  CS2R R68, SRZ ;  /* 0x0000000000447805 */ /* 0x000fe4000001ff00 */
[----:B------:R-:W-:Y:S02]  /*1ab0*/  CS2R R70, SRZ ;  /* 0x0000000000467805 */ /* 0x000fe4000001ff00 */
        /* <DEDUP_REMOVED lines=39> */
[----:B------:R-:W-:Y:S01]  /*1d30*/  CS2R R150, SRZ ;  /* 0x0000000000967805 */ /* 0x000fe2000001ff00 */
[----:B-1----:R-:W-:Y:S06]  /*1d40*/  @!P0 BRA `(.L_x_17) ;  /* 0x0000001000948947 */ /* 0x002fec0003800000 */
[----:B------:R-:W-:-:S06]  /*1d50*/  UISETP.NE.AND UP0, UPT, UR23, 0x3, UPT ;  /* 0x000000031700788c */ /* 0x000fcc000bf05270 */
[----:B------:R-:W-:-:S13]  /*1d60*/  PLOP3.LUT P1, PT, PT, PT, UP0, 0x80, 0x0 ;  /* 0x000000000000781c */ /* 0x000fda0003f2f008 */
[----:B------:R-:W-:Y:S05]  /*1d70*/  @!P1 BRA `(.L_x_18) ;  /* 0x0000000000049947 */ /* 0x000fea0003800000 */
[----:B------:R-:W-:Y:S01]  /*1d80*/  BPT.TRAP 0x1 ;  /* 0x000000040000795c */ /* 0x000fe20000300000 */
.L_x_18:
[----:B------:R-:W-:Y:S01]  /*1d90*/  ULEA UR6, UR5, UR14, 0x3 ;  /* 0x0000000e05067291 */ /* 0x000fe2000f8e183f */
[----:B------:R-:W-:-:S05]  /*1da0*/  IMAD.U32 R0, RZ, RZ, UR4 ;  /* 0x00000004ff007e24 */ /* 0x000fca000f8e00ff */
[----:B------:R-:W-:-:S04]  /*1db0*/  SHF.L.U32 R0, R0, 0x1f, RZ ;  /* 0x0000001f00007819 */ /* 0x000fc800000006ff */
[----:B------:R0:W1:Y:S01]  /*1dc0*/  SYNCS.PHASECHK.TRANS64.TRYWAIT P0, [UR6], R0 ;  /* 0x00000000ff0075a7 */ /* 0x0000620008000146 */
[----:B------:R-:W-:Y:S05]  /*1dd0*/  @!P1 BRA `(.L_x_19) ;  /* 0x0000000000049947 */ /* 0x000fea0003800000 */
[----:B------:R-:W-:Y:S01]  /*1de0*/  BPT.TRAP 0x1 ;  /* 0x000000040000795c */ /* 0x000fe20000300000 */
.L_x_19:
[----:B-1----:R-:W-:Y:S05]  /*1df0*/  @P0 BRA `(.L_x_20) ;  /* 0x0000000000080947 */ /* 0x002fea0003800000 */
[----:B------:R-:W1:Y:S02]  /*1e00*/  SYNCS.PHASECHK.TRANS64.TRYWAIT P0, [UR6], R0 ;  /* 0x00000000ff0075a7 */ /* 0x000e640008000146 */
[----:B-1----:R-:W-:Y:S05]  /*1e10*/  @!P0 BRA `(.L_x_21) ;  /* 0x000000e400708947 */ /* 0x002fea0003800000 */
.L_x_20:
[----:B------:R-:W-:Y:S01]  /*1e20*/  UIADD3 UR6, UR14, 0x10100, URZ ;  /* 0x000101000e067890 */ /* 0x000fe2000fffe03f */
[----:B------:R-:W-:Y:S01]  /*1e30*/  WARPGROUP.ARRIVE ;  /* 0x00000000000079c5 */ /* 0x000fe20000000000 */
[----:B------:R-:W-:Y:S01]  /*1e40*/  ULOP3.LUT UR8, UR15, 0x10000, URZ, 0xfc, !UPT ;  /* 0x000100000f087892 */ /* 0x000fe2000f8efc3f */
[----:B------:R2:W-:Y:S01]  /*1e50*/  STL [R1+0x6c], RZ ;  /* 0x00006cff01007387 */ /* 0x0005e20000100800 */
[----:B------:R-:W-:Y:S01]  /*1e60*/  USHF.R.U32.HI UR6, URZ, 0x4, UR6 ;  /* 0x000000043f067899 */ /* 0x000fe20008011606 */
[----:B01----:R-:W-:Y:S01]  /*1e70*/  IMAD.MOV.U32 R0, RZ, RZ, RZ ;  /* 0x000000ffff007224 */ /* 0x003fe200078e00ff */
[----:B------:R-:W-:Y:S01]  /*1e80*/  UMOV UR9, 0x40000040 ;  /* 0x4000004000097882 */ /* 0x000fe20000000000 */
[----:B------:R-:W-:Y:S01]  /*1e90*/  UMOV UR11, 0x40000040 ;  /* 0x40000040000b7882 */ /* 0x000fe20000000000 */
[----:B------:R-:W-:Y:S01]  /*1ea0*/  ULOP3.LUT UR6, UR6, 0x3fff, URZ, 0xc0, !UPT ;  /* 0x00003fff06067892 */ /* 0x000fe2000f8ec03f */
[----:B------:R2:W-:Y:S01]  /*1eb0*/  STL [R1+0x68], RZ ;  /* 0x000068ff01007387 */ /* 0x0005e20000100800 */
[----:B------:R-:W-:-:S02]  /*1ec0*/  CS2R R2, SRZ ;  /* 0x0000000000027805 */ /* 0x000fc4000001ff00 */
[----:B------:R-:W-:Y:S01]  /*1ed0*/  CS2R R4, SRZ ;  /* 0x0000000000047805 */ /* 0x000fe2000001ff00 */
[----:B------:R-:W-:Y:S01]  /*1ee0*/  ULOP3.LUT UR7, UR6, 0x10000, URZ, 0xfc, !UPT ;  /* 0x0001000006077892 */ /* 0x000fe2000f8efc3f */
[----:B------:R2:W-:Y:S01]  /*1ef0*/  STL [R1+0x64], RZ ;  /* 0x000064ff01007387 */ /* 0x0005e20000100800 */
[----:B------:R-:W-:Y:S01]  /*1f00*/  ULEA UR6, UR5, UR8, 0xa ;  /* 0x0000000805067291 */ /* 0x000fe2000f8e503f */
[----:B------:R-:W-:Y:S01]  /*1f10*/  CS2R R6, SRZ ;  /* 0x0000000000067805 */ /* 0x000fe2000001ff00 */
[----:B------:R-:W-:Y:S01]  /*1f20*/  ULEA UR7, UR5, UR7, 0xb ;  /* 0x0000000705077291 */ /* 0x000fe2000f8e583f */
[----:B------:R2:W-:Y:S01]  /*1f30*/  STL [R1+0x60], RZ ;  /* 0x000060ff01007387 */ /* 0x0005e20000100800 */
[----:B------:R-:W-:Y:S02]  /*1f40*/  CS2R R8, SRZ ;  /* 0x0000000000087805 */ /* 0x000fe4000001ff00 */
[----:B------:R-:W-:Y:S02]  /*1f50*/  CS2R R10, SRZ ;  /* 0x00000000000a7805 */ /* 0x000fe4000001ff00 */
[----:B------:R-:W-:Y:S01]  /*1f60*/  CS2R R12, SRZ ;  /* 0x00000000000c7805 */ /* 0x000fe2000001ff00 */
[----:B------:R-:W-:Y:S01]  /*1f70*/  UMOV UR8, UR6 ;  /* 0x0000000600087c82 */ /* 0x000fe20008000000 */
[----:B------:R2:W-:Y:S01]  /*1f80*/  STL [R1+0x5c], RZ ;  /* 0x00005cff01007387 */ /* 0x0005e20000100800 */
[----:B------:R-:W-:Y:S01]  /*1f90*/  UMOV UR10, UR7 ;  /* 0x00000007000a7c82 */ /* 0x000fe20008000000 */
[----:B------:R-:W-:Y:S01]  /*1fa0*/  CS2R R14, SRZ ;  /* 0x00000000000e7805 */ /* 0x000fe2000001ff00 */
[----:B------:R-:W-:Y:S01]  /*1fb0*/  QGMMA.64x256x32.F32.E5M2.E5M2 R24, gdesc[UR8], RZ, !UPT ;  /* 0x03e00000081879f3 */ /* 0x000fe2000c7038ff */
[----:B------:R-:W-:Y:S01]  /*1fc0*/  UIADD3 UR8, UR6, 0x2, URZ ;  /* 0x0000000206087890 */ /* 0x000fe2000fffe03f */
[----:B------:R2:W-:Y:S01]  /*1fd0*/  STL [R1+0x58], RZ ;  /* 0x000058ff01007387 */ /* 0x0005e20000100800 */
[----:B------:R-:W-:Y:S01]  /*1fe0*/  UIADD3 UR10, UR7, 0x2, URZ ;  /* 0x00000002070a7890 */ /* 0x000fe2000fffe03f */
[----:B------:R-:W-:Y:S01]  /*1ff0*/  CS2R R16, SRZ ;  /* 0x0000000000107805 */ /* 0x000fe2000001ff00 */
[----:B------:R-:W-:Y:S01]  /*2000*/  UMOV UR9, 0x40000040 ;  /* 0x4000004000097882 */ /* 0x000fe20000000000 */
[----:B------:R-:W-:Y:S01]  /*2010*/  UMOV UR11, 0x40000040 ;  /* 0x40000040000b7882 */ /* 0x000fe20000000000 */
        /* <DEDUP_REMOVED lines=54> */
[----:B------:R-:W-:Y:S01]  /*2380*/  CS2R R226, SRZ ;  /* 0x0000000000e27805 */ /* 0x000fe2000001ff00 */
[----:B------:R-:W-:Y:S01]  /*2390*/  IMAD.MOV.U32 R228, RZ, RZ, RZ ;  /* 0x000000ffffe47224 */ /* 0x000fe200078e00ff */
[----:B------:R2:W-:Y:S04]  /*23a0*/  STL [R1+0x1c], RZ ;  /* 0x00001cff01007387 */ /* 0x0005e80000100800 */
[----:B------:R2:W-:Y:S04]  /*23b0*/  STL [R1+0x18], RZ ;  /* 0x000018ff01007387 */ /* 0x0005e80000100800 */
[----:B------:R2:W-:Y:S04]  /*23c0*/  STL [R1+0x14], RZ ;  /* 0x000014ff01007387 */ /* 0x0005e80000100800 */
[----:B------:R2:W-:Y:S04]  /*23d0*/  STL [R1+0x10], RZ ;  /* 0x000010ff01007387 */ /* 0x0005e80000100800 */
[----:B------:R2:W-:Y:S04]  /*23e0*/  STL [R1+0xc], RZ ;  /* 0x00000cff01007387 */ /* 0x0005e80000100800 */
[----:B------:R2:W-:Y:S04]  /*23f0*/  STL [R1+0x8], RZ ;  /* 0x000008ff01007387 */ /* 0x0005e80000100800 */
[----:B------:R2:W-:Y:S04]  /*2400*/  STL [R1+0x4], RZ ;  /* 0x000004ff01007387 */ /* 0x0005e80000100800 */
[----:B------:R2:W-:Y:S01]  /*2410*/  STL [R1], RZ ;  /* 0x000000ff01007387 */ /* 0x0005e20000100800 */
[----:B------:R-:W-:Y:S01]  /*2420*/  QGMMA.64x256x32.F32.E5M2.E5M2 R24, gdesc[UR8], R24 ;  /* 0x03e00000081879f3 */ /* 0x000fe20008703818 */
[----:B------:R-:W-:-:S02]  /*2430*/  UIADD3 UR8, UR6, 0x4, URZ ;  /* 0x0000000406087890 */ /* 0x000fc4000fffe03f */
[----:B------:R-:W-:Y:S01]  /*2440*/  UIADD3 UR10, UR7, 0x4, URZ ;  /* 0x00000004070a7890 */ /* 0x000fe2000fffe03f */
[----:B------:R-:W-:Y:S01]  /*2450*/  UMOV UR9, 0x40000040 ;  /* 0x4000004000097882 */ /* 0x000fe20000000000 */
[----:B------:R-:W-:-:S15]  /*2460*/  UMOV UR11, 0x40000040 ;  /* 0x40000040000b7882 */ /* 0x000fde0000000000 */
[----:B------:R-:W-:-:S08]  /*2470*/  NOP ;  /* 0x0000000000007918 */ /* 0x000fd00000000000 */
[----:B------:R-:W-:Y:S01]  /*2480*/  QGMMA.64x256x32.F32.E5M2.E5M2 R24, gdesc[UR8], R24 ;  /* 0x03e00000081879f3 */ /* 0x000fe20008703818 */
[----:B------:R-:W-:Y:S02]  /*2490*/  UIADD3 UR10, UR7, 0x6, URZ ;  /* 0x00000006070a7890 */ /* 0x000fe4000fffe03f */
[----:B------:R-:W-:Y:S01]  /*24a0*/  UIADD3 UR8, UR6, 0x6, URZ ;  /* 0x0000000606087890 */ /* 0x000fe2000fffe03f */
[----:B------:R-:W-:Y:S01]  /*24b0*/  ULDC UR7, c[0x0][0x50c] ;  /* 0x0001430000077ab9 */ /* 0x000fe20000000800 */
[----:B------:R-:W-:Y:S01]  /*24c0*/  UMOV UR9, 0x40000040 ;  /* 0x4000004000097882 */ /* 0x000fe20000000000 */
[----:B------:R-:W-:Y:S01]  /*24d0*/  UISETP.NE.AND UP0, UPT, UR7, 0x4, UPT ;  /* 0x000000040700788c */ /* 0x000fe2000bf05270 */
[----:B------:R-:W-:Y:S01]  /*24e0*/  UMOV UR11, 0x40000040 ;  /* 0x40000040000b7882 */ /* 0x000fe20000000000 */
[----:B------:R-:W-:Y:S02]  /*24f0*/  UMOV UR6, 0x4 ;  /* 0x0000000400067882 */ /* 0x000fe40000000000 */
[----:B------:R-:W-:-:S06]  /*2500*/  USEL UR7, URZ, 0x1, UP0 ;  /* 0x000000013f077887 */ /* 0x000fcc0008000000 */
[----:B------:R-:W-:-:S12]  /*2510*/  ISETP.NE.AND P0, PT, RZ, UR7, PT ;  /* 0x00000007ff007c0c */ /* 0x000fd8000bf05270 */
[----:B------:R-:W-:Y:S01]  /*2520*/  QGMMA.64x256x32.F32.E5M2.E5M2 R24, gdesc[UR8], R24, gsb0 ;  /* 0x03e00000081879f3 */ /* 0x000fe20008003818 */
[----:B--2---:R-:W-:Y:S05]  /*2530*/  @!P0 BRA `(.L_x_22) ;  /* 0x0000000800808947 */ /* 0x004fea0003800000 */
[----:B------:R-:W-:Y:S02]  /*2540*/  WARPGROUP.DEPBAR.LE gsb0, 0x0 ;  /* 0x00008000000079c5 */ /* 0x000fe40000010000 */
[----:B------:R-:W-:-:S01]  /*2550*/  FADD R227, RZ, R25 ;  /* 0x00000019ffe37221 */ /* 0x000fc20000000000 */
[----:B------:R-:W-:Y:S01]  /*2560*/  FADD R228, RZ, R24 ;  /* 0x00000018ffe47221 */ /* 0x000fe20000000000 */
[----:B------:R-:W-:-:S01]  /*2570*/  FADD R226, RZ, R26 ;  /* 0x0000001affe27221 */ /* 0x000fc20000000000 */
[----:B------:R-:W-:Y:S01]  /*2580*/  FADD R225, RZ, R27 ;  /* 0x0000001bffe17221 */ /* 0x000fe20000000000 */
[----:B------:R-:W-:-:S01]  /*2590*/  FADD R224, RZ, R28 ;  /* 0x0000001cffe07221 */ /* 0x000fc20000000000 */
[----:B------:R0:W-:Y:S01]  /*25a0*/  STL [R1+0x88], R227 ;  /* 0x000088e301007387 */ /* 0x0001e20000100800 */
[----:B------:R-:W-:-:S01]  /*25b0*/  FADD R223, RZ, R29 ;  /* 0x0000001dffdf7221 */ /* 0x000fc20000000000 */
[----:B------:R-:W-:Y:S01]  /*25c0*/  FADD R222, RZ, R30 ;  /* 0x0000001effde7221 */ /* 0x000fe20000000000 */
[----:B------:R-:W-:-:S01]  /*25d0*/  FADD R221, RZ, R31 ;  /* 0x0000001fffdd7221 */ /* 0x000fc20000000000 */
[----:B------:R-:W-:Y:S01]  /*25e0*/  FADD R220, RZ, R32 ;  /* 0x00000020ffdc7221 */ /* 0x000fe20000000000 */
[----:B------:R-:W-:-:S01]  /*25f0*/  FADD R219, RZ, R33 ;  /* 0x00000021ffdb7221 */ /* 0x000fc20000000000 */
[----:B------:R-:W-:Y:S01]  /*2600*/  FADD R218, RZ, R34 ;  /* 0x00000022ffda7221 */ /* 0x000fe20000000000 */
[----:B------:R-:W-:-:S01]  /*2610*/  FADD R217, RZ, R35 ;  /* 0x00000023ffd97221 */ /* 0x000fc20000000000 */
[----:B------:R-:W-:Y:S01]  /*2620*/  FADD R216, RZ, R36 ;  /* 0x00000024ffd87221 */ /* 0x000fe20000000000 */
[----:B------:R-:W-:-:S01]  /*2630*/  FADD R215, RZ, R37 ;  /* 0x00000025ffd77221 */ /* 0x000fc20000000000 */
[----:B0-----:R-:W-:Y:S01]  /*2640*/  FADD R227, RZ, R124 ;  /* 0x0000007cffe37221 */ /* 0x001fe20000000000 */
[----:B------:R-:W-:-:S01]  /*2650*/  FADD R214, RZ, R38 ;  /* 0x00000026ffd67221 */ /* 0x000fc20000000000 */
[----:B------:R-:W-:Y:S01]  /*2660*/  FADD R213, RZ, R39 ;  /* 0x00000027ffd57221 */ /* 0x000fe20000000000 */
[----:B------:R-:W-:-:S01]  /*2670*/  FADD R212, RZ, R40 ;  /* 0x00000028ffd47221 */ /* 0x000fc20000000000 */
[----:B------:R-:W-:Y:S01]  /*2680*/  FADD R211, RZ, R41 ;  /* 0x00000029ffd37221 */ /* 0x000fe20000000000 */
[----:B------:R0:W-:Y:S01]  /*2690*/  STL [R1], R227 ;  /* 0x000000e301007387 */ /* 0x0001e20000100800 */
        /* <DEDUP_REMOVED lines=94> */
[----:B0-----:R-:W-:-:S05]  /*2c80*/  FADD R227, RZ, R131 ;  /* 0x00000083ffe37221 */ /* 0x001fca0000000000 */
[----:B------:R0:W-:Y:S02]  /*2c90*/  STL [R1+0x1c], R227 ;  /* 0x00001ce301007387 */ /* 0x0001e40000100800 */
        /* <DEDUP_REMOVED lines=39> */
[----:B------:R0:W-:Y:S04]  /*2f10*/  STL [R1+0x6c], R227 ;  /* 0x00006ce301007387 */ /* 0x0001e80000100800 */
[----:B0-----:R0:W5:Y:S01]  /*2f20*/  LDL.LU R227, [R1+0x88] ;  /* 0x0000880001e37983 */ /* 0x0011620000300800 */
[----:B------:R-:W-:-:S05]  /*2f30*/  UMOV UR6, URZ ;  /* 0x0000003f00067c82 */ /* 0x000fca0008000000 */
.L_x_22:
[----:B------:R-:W-:Y:S01]  /*2f40*/  UIADD3 UR16, UR5, 0x1, URZ ;  /* 0x0000000105107890 */ /* 0x000fe2000fffe03f */
[----:B------:R-:W-:-:S03]  /*2f50*/  UMOV UR8, 0x1 ;  /* 0x0000000100087882 */ /* 0x000fc60000000000 */
[----:B------:R-:W-:-:S04]  /*2f60*/  UISETP.NE.AND UP0, UPT, UR16, 0x4, UPT ;  /* 0x000000041000788c */ /* 0x000fc8000bf05270 */
[----:B------:R-:W-:Y:S02]  /*2f70*/  USEL UR17, URZ, 0x1, UP0 ;  /* 0x000000013f117887 */ /* 0x000fe40008000000 */
[----:B------:R-:W-:Y:S02]  /*2f80*/  USEL UR16, UR16, URZ, UP0 ;  /* 0x0000003f10107287 */ /* 0x000fe40008000000 */
[----:B------:R-:W-:-:S12]  /*2f90*/  ULOP3.LUT UR17, UR4, UR17, URZ, 0x3c, !UPT ;  /* 0x0000001104117292 */ /* 0x000fd8000f8e3c3f */
.L_x_17:
[----:B------:R-:W-:-:S04]  /*2fa0*/  UISETP.LT.AND UP0, UPT, UR12, 0x1, UPT ;  /* 0x000000010c00788c */ /* 0x000fc8000bf01270 */
[----:B------:R-:W-:-:S04]  /*2fb0*/  USEL UR9, UR12, 0x1, UP0 ;  /* 0x000000010c097887 */ /* 0x000fc80008000000 */
[----:B------:R-:W-:-:S04]  /*2fc0*/  UIADD3 UR9, UR12, -UR9, URZ ;  /* 0x800000090c097290 */ /* 0x000fc8000fffe03f */
[----:B------:R-:W-:-:S06]  /*2fd0*/  UISETP.GE.AND UP0, UPT, UR9, 0x1, UPT ;  /* 0x000000010900788c */ /* 0x000fcc000bf06270 */
[----:B------:R-:W-:-:S13]  /*2fe0*/  PLOP3.LUT P0, PT, PT, PT, UP0, 0x80, 0x0 ;  /* 0x000000000000781c */ /* 0x000fda0003f0f008 */
[----:B------:R-:W-:Y:S05]  /*2ff0*/  @!P0 BRA `(.L_x_23) ;  /* 0x0000001000dc8947 */ /* 0x000fea0003800000 */
[----:B------:R-:W-:Y:S01]  /*3000*/  UMOV UR24, UR9 ;  /* 0x0000000900187c82 */ /* 0x000fe20008000000 */
[----:B------:R-:W-:Y:S01]  /*3010*/  UMOV UR25, UR5 ;  /* 0x0000000500197c82 */ /* 0x000fe20008000000 */
[----:B------:R-:W-:-:S05]  /*3020*/  ULDC UR27, c[0x0][0x50c] ;  /* 0x00014300001b7ab9 */ /* 0x000fca0000000800 */
.L_x_31:
[----:B------:R-:W-:-:S06]  /*3030*/  UISETP.NE.AND UP0, UPT, UR23, 0x3, UPT ;  /* 0x000000031700788c */ /* 0x000fcc000bf05270 */
[----:B------:R-:W-:-:S13]  /*3040*/  PLOP3.LUT P1, PT, PT, PT, UP0, 0x80, 0x0 ;  /* 0x000000000000781c */ /* 0x000fda0003f2f008 */
[----:B-----5:R-:W-:Y:S05]  /*3050*/  @!P1 BRA `(.L_x_24) ;  /* 0x0000000000049947 */ /* 0x020fea0003800000 */
[----:B------:R-:W-:Y:S01]  /*3060*/  BPT.TRAP 0x1 ;  /* 0x000000040000795c */ /* 0x000fe20000300000 */
.L_x_24:
[----:B------:R-:W1:Y:S01]  /*3070*/  S2UR UR9, SR_CgaCtaId ;  /* 0x00000000000979c3 */ /* 0x000e620000008800 */
[----:B------:R-:W-:Y:S01]  /*3080*/  UMOV UR14, 0x400 ;  /* 0x00000400000e7882 */ /* 0x000fe20000000000 */
[----:B------:R-:W-:-:S05]  /*3090*/  IMAD.U32 R229, RZ, RZ, UR17 ;  /* 0x00000011ffe57e24 */ /* 0x000fca000f8e00ff */
[----:B------:R-:W-:Y:S01]  /*30a0*/  SHF.L.U32 R229, R229, 0x1f, RZ ;  /* 0x0000001fe5e57819 */ /* 0x000fe200000006ff */
[----:B-1----:R-:W-:-:S04]  /*30b0*/  ULEA UR14, UR9, UR14, 0x18 ;  /* 0x0000000e090e7291 */ /* 0x002fc8000f8ec03f */
[----:B------:R-:W-:-:S09]  /*30c0*/  ULEA UR9, UR16, UR14, 0x3 ;  /* 0x0000000e10097291 */ /* 0x000fd2000f8e183f */
[----:B------:R1:W2:Y:S01]  /*30d0*/  SYNCS.PHASECHK.TRANS64.TRYWAIT P0, [UR9], R229 ;  /* 0x000000e5ff0075a7 */ /* 0x0002a20008000149 */
[----:B------:R-:W-:Y:S05]  /*30e0*/  @!P1 BRA `(.L_x_25) ;  /* 0x0000000000049947 */ /* 0x000fea0003800000 */
[----:B------:R-:W-:Y:S01]  /*30f0*/  BPT.TRAP 0x1 ;  /* 0x000000040000795c */ /* 0x000fe20000300000 */
.L_x_25:
[----:B--2---:R-:W-:Y:S05]  /*3100*/  @P0 BRA `(.L_x_26) ;  /* 0x0000000000080947 */ /* 0x004fea0003800000 */
[----:B------:R-:W2:Y:S02]  /*3110*/  SYNCS.PHASECHK.TRANS64.TRYWAIT P0, [UR9], R229 ;  /* 0x000000e5ff0075a7 */ /* 0x000ea40008000149 */
[----:B--2---:R-:W-:Y:S05]  /*3120*/  @!P0 BRA `(.L_x_27) ;  /* 0x000000d000c48947 */ /* 0x004fea0003800000 */
.L_x_26:
[----:B------:R-:W-:Y:S01]  /*3130*/  UIADD3 UR9, UR14, 0x10100, URZ ;  /* 0x000101000e097890 */ /* 0x000fe2000fffe03f */
[----:B------:R-:W-:Y:S01]  /*3140*/  WARPGROUP.ARRIVE ;  /* 0x00000000000079c5 */ /* 0x000fe20000000000 */
[----:B------:R-:W-:Y:S02]  /*3150*/  UISETP.NE.AND UP0, UPT, UR7, URZ, UPT ;  /* 0x0000003f0700728c */ /* 0x000fe4000bf05270 */
[----:B------:R-:W-:Y:S02]  /*3160*/  USHF.R.U32.HI UR9, URZ, 0x4, UR9 ;  /* 0x000000043f097899 */ /* 0x000fe40008011609 */
[----:B------:R-:W-:Y:S02]  /*3170*/  USEL UR8, UR8, URZ, !UP0 ;  /* 0x0000003f08087287 */ /* 0x000fe4000c000000 */
[----:B------:R-:W-:Y:S02]  /*3180*/  ULOP3.LUT UR9, UR9, 0x3fff, URZ, 0xc0, !UPT ;  /* 0x00003fff09097892 */ /* 0x000fe4000f8ec03f */
[----:B------:R-:W-:-:S02]  /*3190*/  ULOP3.LUT UR7, UR15, 0x10000, URZ, 0xfc, !UPT ;  /* 0x000100000f077892 */ /* 0x000fc4000f8efc3f */
[----:B------:R-:W-:Y:S02]  /*31a0*/  ULOP3.LUT UR9, UR9, 0x10000, URZ, 0xfc, !UPT ;  /* 0x0001000009097892 */ /* 0x000fe4000f8efc3f */
[----:B------:R-:W-:Y:S02]  /*31b0*/  UISETP.NE.U32.AND UP0, UPT, UR8, URZ, UPT ;  /* 0x0000003f0800728c */ /* 0x000fe4000bf05070 */
[----:B------:R-:W-:Y:S02]  /*31c0*/  ULEA UR7, UR16, UR7, 0xa ;  /* 0x0000000710077291 */ /* 0x000fe4000f8e503f */
[----:B------:R-:W-:Y:S01]  /*31d0*/  ULEA UR26, UR16, UR9, 0xb ;  /* 0x00000009101a7291 */ /* 0x000fe2000f8e583f */
[----:B------:R-:W-:Y:S02]  /*31e0*/  UMOV UR11, 0x40000040 ;  /* 0x40000040000b7882 */ /* 0x000fe40000000000 */
[----:B------:R-:W-:Y:S01]  /*31f0*/  UMOV UR9, 0x40000040 ;  /* 0x4000004000097882 */ /* 0x000fe20000000000 */
[----:B------:R-:W-:Y:S01]  /*3200*/  UIADD3 UR6, UR6, 0x4, URZ ;  /* 0x0000000406067890 */ /* 0x000fe2000fffe03f */
[----:B------:R-:W-:-:S02]  /*3210*/  UMOV UR8, UR7 ;  /* 0x0000000700087c82 */ /* 0x000fc40008000000 */
[----:B------:R-:W-:Y:S02]  /*3220*/  UMOV UR10, UR26 ;  /* 0x0000001a000a7c82 */ /* 0x000fe40008000000 */
[----:B------:R-:W-:Y:S01]  /*3230*/  QGMMA.64x256x32.F32.E5M2.E5M2 R24, gdesc[UR8], R24, UP0 ;  /* 0x03e00000081879f3 */ /* 0x000fe2000bf03818 */
[----:B------:R-:W-:Y:S02]  /*3240*/  UIADD3 UR8, UR7, 0x2, URZ ;  /* 0x0000000207087890 */ /* 0x000fe4000fffe03f */
[----:B------:R-:W-:Y:S01]  /*3250*/  UIADD3 UR10, UR26, 0x2, URZ ;  /* 0x000000021a0a7890 */ /* 0x000fe2000fffe03f */
[----:B------:R-:W-:Y:S01]  /*3260*/  UMOV UR9, 0x40000040 ;  /* 0x4000004000097882 */ /* 0x000fe20000000000 */
[----:B------:R-:W-:Y:S01]  /*3270*/  UMOV UR11, 0x40000040 ;  /* 0x40000040000b7882 */ /* 0x000fe20000000000 */
[----:B------:R-:W-:-:S15]  /*3280*/  UISETP.NE.AND UP0, UPT, UR6, UR27, UPT ;  /* 0x0000001b0600728c */ /* 0x000fde000bf05270 */
[----:B------:R-:W-:-:S07]  /*3290*/  NOP ;  /* 0x0000000000007918 */ /* 0x000fce0000000000 */
[----:B------:R-:W-:Y:S01]  /*32a0*/  QGMMA.64x256x32.F32.E5M2.E5M2 R24, gdesc[UR8], R24 ;  /* 0x03e00000081879f3 */ /* 0x000fe20008703818 */
[----:B------:R-:W-:Y:S02]  /*32b0*/  UIADD3 UR8, UR7, 0x4, URZ ;  /* 0x0000000407087890 */ /* 0x000fe4000fffe03f */
[----:B------:R-:W-:Y:S01]  /*32c0*/  UIADD3 UR10, UR26, 0x4, URZ ;  /* 0x000000041a0a7890 */ /* 0x000fe2000fffe03f */
[----:B------:R-:W-:Y:S01]  /*32d0*/  UMOV UR9, 0x40000040 ;  /* 0x4000004000097882 */ /* 0x000fe20000000000 */
[----:B------:R-:W-:-:S15]  /*32e0*/  UMOV UR11, 0x40000040 ;  /* 0x40000040000b7882 */ /* 0x000fde0000000000 */
[----:B------:R-:W-:-:S08]  /*32f0*/  NOP ;  /* 0x0000000000007918 */ /* 0x000fd00000000000 */
[----:B------:R-:W-:Y:S01]  /*3300*/  QGMMA.64x256x32.F32.E5M2.E5M2 R24, gdesc[UR8], R24 ;  /* 0x03e00000081879f3 */ /* 0x000fe20008703818 */
[----:B------:R-:W-:Y:S02]  /*3310*/  UIADD3 UR8, UR7, 0x6, URZ ;  /* 0x0000000607087890 */ /* 0x000fe4000fffe03f */
[----:B------:R-:W-:Y:S01]  /*3320*/  UIADD3 UR10, UR26, 0x6, URZ ;  /* 0x000000061a0a7890 */ /* 0x000fe2000fffe03f */
[----:B------:R-:W-:Y:S01]  /*3330*/  UMOV UR9, 0x40000040 ;  /* 0x4000004000097882 */ /* 0x000fe20000000000 */
[----:B------:R-:W-:Y:S01]  /*3340*/  UMOV UR11, 0x40000040 ;  /* 0x40000040000b7882 */ /* 0x000fe20000000000 */
[----:B------:R-:W-:-:S06]  /*3350*/  USEL UR7, URZ, 0x1, UP0 ;  /* 0x000000013f077887 */ /* 0x000fcc0008000000 */
[----:B------:R-:W-:-:S15]  /*3360*/  ISETP.NE.AND P0, PT, RZ, UR7, PT ;  /* 0x00000007ff007c0c */ /* 0x000fde000bf05270 */
[----:B------:R-:W-:-:S01]  /*3370*/  NOP ;  /* 0x0000000000007918 */ /* 0x000fc20000000000 */
[----:B------:R-:W-:Y:S03]  /*3380*/  QGMMA.64x256x32.F32.E5M2.E5M2 R24, gdesc[UR8], R24, gsb0 ;  /* 0x03e00000081879f3 */ /* 0x000fe60008003818 */
[----:B------:R-:W-:Y:S02]  /*3390*/  WARPGROUP.DEPBAR.LE gsb0, 0x1 ;  /* 0x00008000000079c5 */ /* 0x000fe40000010100 */
[----:B------:R-:W-:Y:S05]  /*33a0*/  @!P0 BRA `(.L_x_28) ;  /* 0x0000000c00708947 */ /* 0x000fea0003800000 */
[----:B------:R-:W-:Y:S02]  /*33b0*/  WARPGROUP.DEPBAR.LE gsb0, 0x0 ;  /* 0x00008000000079c5 */ /* 0x000fe40000010000 */
[----:B-----5:R-:W-:-:S01]  /*33c0*/  FADD R227, R25, R227 ;  /* 0x000000e319e37221 */ /* 0x020fc20000000000 */
[----:B------:R-:W-:Y:S01]  /*33d0*/  FADD R226, R26, R226 ;  /* 0x000000e21ae27221 */ /* 0x000fe20000000000 */
[----:B------:R-:W-:-:S01]  /*33e0*/  FADD R225, R27, R225 ;  /* 0x000000e11be17221 */ /* 0x000fc20000000000 */
[----:B------:R-:W-:Y:S01]  /*33f0*/  FADD R224, R28, R224 ;  /* 0x000000e01ce07221 */ /* 0x000fe20000000000 */
[----:B------:R-:W-:-:S01]  /*3400*/  FADD R223, R29, R223 ;  /* 0x000000df1ddf7221 */ /* 0x000fc20000000000 */
[----:B------:R2:W-:Y:S01]  /*3410*/  STL [R1+0x88], R227 ;  /* 0x000088e301007387 */ /* 0x0005e20000100800 */
[----:B------:R-:W-:-:S01]  /*3420*/  FADD R222, R30, R222 ;  /* 0x000000de1ede7221 */ /* 0x000fc20000000000 */
[----:B------:R-:W-:Y:S01]  /*3430*/  FADD R221, R31, R221 ;  /* 0x000000dd1fdd7221 */ /* 0x000fe20000000000 */
[----:B------:R-:W-:-:S01]  /*3440*/  FADD R220, R32, R220 ;  /* 0x000000dc20dc7221 */ /* 0x000fc20000000000 */
[----:B------:R-:W-:Y:S01]  /*3450*/  FADD R219, R33, R219 ;  /* 0x000000db21db7221 */ /* 0x000fe20000000000 */
[----:B------:R-:W-:-:S01]  /*3460*/  FADD R218, R34, R218 ;  /* 0x000000da22da7221 */ /* 0x000fc20000000000 */
[----:B------:R-:W-:Y:S01]  /*3470*/  FADD R217, R35, R217 ;  /* 0x000000d923d97221 */ /* 0x000fe20000000000 */
[----:B------:R-:W-:-:S01]  /*3480*/  FADD R216, R36, R216 ;  /* 0x000000d824d87221 */ /* 0x000fc20000000000 */
[----:B------:R-:W-:Y:S01]  /*3490*/  FADD R215, R37, R215 ;  /* 0x000000d725d77221 */ /* 0x000fe20000000000 */
[----:B------:R-:W-:-:S01]  /*34a0*/  FADD R214, R38, R214 ;  /* 0x000000d626d67221 */ /* 0x000fc20000000000 */
[----:B--2---:R-:W2:Y:S01]  /*34b0*/  LDL.LU R227, [R1+0x28] ;  /* 0x0000280001e37983 */ /* 0x004ea20000300800 */
[----:B------:R-:W-:-:S01]  /*34c0*/  FADD R213, R39, R213 ;  /* 0x000000d527d57221 */ /* 0x000fc20000000000 */
[----:B------:R-:W-:Y:S01]  /*34d0*/  FADD R212, R40, R212 ;  /* 0x000000d428d47221 */ /* 0x000fe20000000000 */
[----:B------:R-:W-:-:S01]  /*34e0*/  FADD R211, R41, R211 ;  /* 0x000000d329d37221 */ /* 0x000fc20000000000 */
[----:B------:R3:W-:Y:S01]  /*34f0*/  STL [R1+0x8c], R226 ;  /* 0x00008ce201007387 */ /* 0x0007e20000100800 */
[----:B------:R-:W-:-:S03]  /*3500*/  FADD R228, R24, R228 ;  /* 0x000000e418e47221 */ /* 0x000fc60000000000 */
[----:B---3--:R-:W3:Y:S04]  /*3510*/  LDL.LU R226, [R1+0x24] ;  /* 0x0000240001e27983 */ /* 0x008ee80000300800 */
[----:B------:R4:W-:Y:S04]  /*3520*/  STL [R1+0x90], R225 ;  /* 0x000090e101007387 */ /* 0x0009e80000100800 */
[----:B----4-:R-:W4:Y:S04]  /*3530*/  LDL.LU R225, [R1+0x20] ;  /* 0x0000200001e17983 */ /* 0x010f280000300800 */
[----:B------:R0:W-:Y:S04]  /*3540*/  STL [R1+0x94], R224 ;  /* 0x000094e001007387 */ /* 0x0001e80000100800 */
[----:B0-----:R-:W4:Y:S04]  /*3550*/  LDL.LU R224, [R1+0x1c] ;  /* 0x00001c0001e07983 */ /* 0x001f280000300800 */
        /* <DEDUP_REMOVED lines=13> */
[----:B0-----:R-:W4:Y:S04]  /*3630*/  LDL.LU R217, [R1] ;  /* 0x0000000001d97983 */ /* 0x001f280000300800 */
[----:B------:R-:W-:Y:S04]  /*3640*/  STL [R1+0xb4], R216 ;  /* 0x0000b4d801007387 */ /* 0x000fe80000100800 */
[----:B------:R-:W-:Y:S04]  /*3650*/  STL [R1+0xb8], R215 ;  /* 0x0000b8d701007387 */ /* 0x000fe80000100800 */
[----:B------:R-:W-:Y:S04]  /*3660*/  STL [R1+0xbc], R214 ;  /* 0x0000bcd601007387 */ /* 0x000fe80000100800 */
[----:B------:R-:W-:Y:S04]  /*3670*/  STL [R1+0xc0], R213 ;  /* 0x0000c0d501007387 */ /* 0x000fe80000100800 */
[----:B------:R-:W-:Y:S04]  /*3680*/  STL [R1+0xc4], R212 ;  /* 0x0000c4d401007387 */ /* 0x000fe80000100800 */
[----:B------:R0:W-:Y:S01]  /*3690*/  STL [R1+0xc8], R211 ;  /* 0x0000c8d301007387 */ /* 0x0001e20000100800 */
[----:B--2---:R-:W-:-:S01]  /*36a0*/  FADD R227, R134, R227 ;  /* 0x000000e386e37221 */ /* 0x004fc20000000000 */
[----:B---3--:R-:W-:Y:S01]  /*36b0*/  FADD R226, R133, R226 ;  /* 0x000000e285e27221 */ /* 0x008fe20000000000 */
[----:B----4-:R-:W-:-:S01]  /*36c0*/  FADD R225, R132, R225 ;  /* 0x000000e184e17221 */ /* 0x010fc20000000000 */
[----:B------:R-:W-:Y:S01]  /*36d0*/  FADD R224, R131, R224 ;  /* 0x000000e083e07221 */ /* 0x000fe20000000000 */
[----:B------:R-:W-:-:S01]  /*36e0*/  FADD R223, R130, R223 ;  /* 0x000000df82df7221 */ /* 0x000fc20000000000 */
[----:B------:R-:W-:Y:S01]  /*36f0*/  FADD R222, R129, R222 ;  /* 0x000000de81de7221 */ /* 0x000fe20000000000 */
[----:B------:R-:W-:-:S01]  /*3700*/  FADD R221, R128, R221 ;  /* 0x000000dd80dd7221 */ /* 0x000fc20000000000 */
[----:B------:R-:W-:Y:S01]  /*3710*/  FADD R220, R127, R220 ;  /* 0x000000dc7fdc7221 */ /* 0x000fe20000000000 */
[----:B------:R-:W-:-:S01]  /*3720*/  FADD R219, R126, R219 ;  /* 0x000000db7edb7221 */ /* 0x000fc20000000000 */
[----:B------:R-:W-:Y:S01]  /*3730*/  FADD R218, R125, R218 ;  /* 0x000000da7dda7221 */ /* 0x000fe20000000000 */
[----:B------:R-:W-:-:S05]  /*3740*/  FADD R217, R124, R217 ;  /* 0x000000d97cd97221 */ /* 0x000fca0000000000 */
[----:B------:R2:W-:Y:S04]  /*3750*/  STL [R1], R217 ;  /* 0x000000d901007387 */ /* 0x0005e80000100800 */
[----:B------:R3:W-:Y:S04]  /*3760*/  STL [R1+0x4], R218 ;  /* 0x000004da01007387 */ /* 0x0007e80000100800 */
[----:B------:R4:W-:Y:S04]  /*3770*/  STL [R1+0x8], R219 ;  /* 0x000008db01007387 */ /* 0x0009e80000100800 */
[----:B------:R1:W-:Y:S04]  /*3780*/  STL [R1+0xc], R220 ;  /* 0x00000cdc01007387 */ /* 0x0003e80000100800 */
[----:B------:R1:W-:Y:S04]  /*3790*/  STL [R1+0x10], R221 ;  /* 0x000010dd01007387 */ /* 0x0003e80000100800 */
[----:B------:R1:W-:Y:S04]  /*37a0*/  STL [R1+0x14], R222 ;  /* 0x000014de01007387 */ /* 0x0003e80000100800 */
[----:B------:R1:W-:Y:S04]  /*37b0*/  STL [R1+0x18], R223 ;  /* 0x000018df01007387 */ /* 0x0003e80000100800 */
[----:B------:R1:W-:Y:S04]  /*37c0*/  STL [R1+0x1c], R224 ;  /* 0x00001ce001007387 */ /* 0x0003e80000100800 */
[----:B0-----:R-:W4:Y:S04]  /*37d0*/  LDL.LU R211, [R1+0x2c] ;  /* 0x00002c0001d37983 */ /* 0x001f280000300800 */
[----:B------:R0:W-:Y:S04]  /*37e0*/  STL [R1+0x20], R225 ;  /* 0x000020e101007387 */ /* 0x0001e80000100800 */
[----:B------:R-:W4:Y:S04]  /*37f0*/  LDL.LU R212, [R1+0x30] ;  /* 0x0000300001d47983 */ /* 0x000f280000300800 */
[----:B------:R0:W-:Y:S04]  /*3800*/  STL [R1+0x24], R226 ;  /* 0x000024e201007387 */ /* 0x0001e80000100800 */
[----:B------:R-:W4:Y:S04]  /*3810*/  LDL.LU R213, [R1+0x34] ;  /* 0x0000340001d57983 */ /* 0x000f280000300800 */
[----:B------:R0:W-:Y:S04]  /*3820*/  STL [R1+0x28], R227 ;  /* 0x000028e301007387 */ /* 0x0001e80000100800 */
[----:B------:R-:W4:Y:S04]  /*3830*/  LDL.LU R214, [R1+0x38] ;  /* 0x0000380001d67983 */ /* 0x000f280000300800 */
[----:B------:R-:W4:Y:S04]  /*3840*/  LDL.LU R215, [R1+0x3c] ;  /* 0x00003c0001d77983 */ /* 0x000f280000300800 */
[----:B------:R-:W4:Y:S04]  /*3850*/  LDL.LU R216, [R1+0x40] ;  /* 0x0000400001d87983 */ /* 0x000f280000300800 */
[----:B--2---:R-:W2:Y:S04]  /*3860*/  LDL.LU R217, [R1+0x44] ;  /* 0x0000440001d97983 */ /* 0x004ea80000300800 */
[----:B---3--:R-:W3:Y:S04]  /*3870*/  LDL.LU R218, [R1+0x48] ;  /* 0x0000480001da7983 */ /* 0x008ee80000300800 */
[----:B----4-:R-:W4:Y:S04]  /*3880*/  LDL.LU R219, [R1+0x4c] ;  /* 0x00004c0001db7983 */ /* 0x010f280000300800 */
[----:B-1----:R-:W4:Y:S04]  /*3890*/  LDL.LU R220, [R1+0x50] ;  /* 0x0000500001dc7983 */ /* 0x002f280000300800 */
[----:B------:R-:W4:Y:S04]  /*38a0*/  LDL.LU R221, [R1+0x54] ;  /* 0x0000540001dd7983 */ /* 0x000f280000300800 */
[----:B------:R-:W4:Y:S04]  /*38b0*/  LDL.LU R222, [R1+0x58] ;  /* 0x0000580001de7983 */ /* 0x000f280000300800 */
[----:B------:R-:W4:Y:S04]  /*38c0*/  LDL.LU R223, [R1+0x5c] ;  /* 0x00005c0001df7983 */ /* 0x000f280000300800 */
[----:B------:R-:W4:Y:S04]  /*38d0*/  LDL.LU R224, [R1+0x60] ;  /* 0x0000600001e07983 */ /* 0x000f280000300800 */
[----:B0-----:R-:W4:Y:S04]  /*38e0*/  LDL.LU R225, [R1+0x64] ;  /* 0x0000640001e17983 */ /* 0x001f280000300800 */
[----:B------:R-:W4:Y:S04]  /*38f0*/  LDL.LU R226, [R1+0x68] ;  /* 0x0000680001e27983 */ /* 0x000f280000300800 */
[----:B------:R-:W4:Y:S01]  /*3900*/  LDL.LU R227, [R1+0x6c] ;  /* 0x00006c0001e37983 */ /* 0x000f220000300800 */
[----:B------:R-:W-:-:S05]  /*3910*/  FADD R211, R135, R211 ;  /* 0x000000d387d37221 */ /* 0x000fca0000000000 */
[----:B------:R0:W-:Y:S01]  /*3920*/  STL [R1+0x2c], R211 ;  /* 0x00002cd301007387 */ /* 0x0001e20000100800 */
[----:B------:R-:W-:-:S03]  /*3930*/  FADD R212, R136, R212 ;  /* 0x000000d488d47221 */ /* 0x000fc60000000000 */
[----:B0-----:R0:W5:Y:S01]  /*3940*/  LDL.LU R211, [R1+0xc8] ;  /* 0x0000c80001d37983 */ /* 0x0011620000300800 */
[----:B------:R-:W-:-:S03]  /*3950*/  FADD R213, R137, R213 ;  /* 0x000000d589d57221 */ /* 0x000fc60000000000 */
[----:B------:R1:W-:Y:S01]  /*3960*/  STL [R1+0x30], R212 ;  /* 0x000030d401007387 */ /* 0x0003e20000100800 */
[----:B------:R-:W-:-:S01]  /*3970*/  FADD R214, R138, R214 ;  /* 0x000000d68ad67221 */ /* 0x000fc20000000000 */
[----:B------:R-:W-:Y:S02]  /*3980*/  FADD R215, R139, R215 ;  /* 0x000000d78bd77221 */ /* 0x000fe40000000000 */
[----:B-1----:R0:W5:Y:S01]  /*3990*/  LDL.LU R212, [R1+0xc4] ;  /* 0x0000c40001d47983 */ /* 0x0021620000300800 */
[----:B------:R-:W-:-:S03]  /*39a0*/  FADD R216, R140, R216 ;  /* 0x000000d88cd87221 */ /* 0x000fc60000000000 */
[----:B------:R1:W-:Y:S01]  /*39b0*/  STL [R1+0x34], R213 ;  /* 0x000034d501007387 */ /* 0x0003e20000100800 */
[----:B--2---:R-:W-:-:S03]  /*39c0*/  FADD R217, R141, R217 ;  /* 0x000000d98dd97221 */ /* 0x004fc60000000000 */
[----:B-1----:R0:W5:Y:S01]  /*39d0*/  LDL.LU R213, [R1+0xc0] ;  /* 0x0000c00001d57983 */ /* 0x0021620000300800 */
[----:B---3--:R-:W-:-:S03]  /*39e0*/  FADD R218, R142, R218 ;  /* 0x000000da8eda7221 */ /* 0x008fc60000000000 */
[----:B------:R1:W-:Y:S01]  /*39f0*/  STL [R1+0x38], R214 ;  /* 0x000038d601007387 */ /* 0x0003e20000100800 */
[----:B----4-:R-:W-:-:S01]  /*3a00*/  FADD R219, R143, R219 ;  /* 0x000000db8fdb7221 */ /* 0x010fc20000000000 */
[----:B------:R-:W-:Y:S02]  /*3a10*/  FADD R220, R144, R220 ;  /* 0x000000dc90dc7221 */ /* 0x000fe40000000000 */
[----:B-1----:R0:W5:Y:S04]  /*3a20*/  LDL.LU R214, [R1+0xbc] ;  /* 0x0000bc0001d67983 */ /* 0x0021680000300800 */
[----:B------:R1:W-:Y:S01]  /*3a30*/  STL [R1+0x3c], R215 ;  /* 0x00003cd701007387 */ /* 0x0003e20000100800 */
[----:B------:R-:W-:-:S01]  /*3a40*/  FADD R221, R145, R221 ;  /* 0x000000dd91dd7221 */ /* 0x000fc20000000000 */
[----:B------:R-:W-:-:S02]  /*3a50*/  FADD R222, R146, R222 ;  /* 0x000000de92de7221 */ /* 0x000fc40000000000 */
[----:B-1----:R0:W5:Y:S04]  /*3a60*/  LDL.LU R215, [R1+0xb8] ;  /* 0x0000b80001d77983 */ /* 0x0021680000300800 */
[----:B------:R1:W-:Y:S01]  /*3a70*/  STL [R1+0x40], R216 ;  /* 0x000040d801007387 */ /* 0x0003e20000100800 */
[----:B------:R-:W-:-:S03]  /*3a80*/  FADD R223, R147, R223 ;  /* 0x000000df93df7221 */ /* 0x000fc60000000000 */
        /* <DEDUP_REMOVED lines=13> */
[----:B------:R1:W-:Y:S04]  /*3b60*/  STL [R1+0x54], R221 ;  /* 0x000054dd01007387 */ /* 0x0003e80000100800 */
        /* <DEDUP_REMOVED lines=12> */
[----:B-1----:R0:W5:Y:S01]  /*3c30*/  LDL.LU R227, [R1+0x88] ;  /* 0x0000880001e37983 */ /* 0x0021620000300800 */
        /* <DEDUP_REMOVED lines=82> */
[----:B0-----:R-:W-:-:S06]  /*4160*/  UMOV UR6, URZ ;  /* 0x0000003f00067c82 */ /* 0x001fcc0008000000 */
.L_x_28:
[----:B------:R-:W-:Y:S05]  /*4170*/  @!P1 BRA `(.L_x_29) ;  /* 0x0000000000049947 */ /* 0x000fea0003800000 */
[----:B------:R-:W-:Y:S01]  /*4180*/  BPT.TRAP 0x1 ;  /* 0x000000040000795c */ /* 0x000fe20000300000 */
.L_x_29:
[----:B------:R2:W-:Y:S04]  /*4190*/  STL [R1+0x8c], R2 ;  /* 0x00008c0201007387 */ /* 0x0005e80000100800 */
[----:B--2---:R-:W2:Y:S04]  /*41a0*/  LDL R2, [R1+0x70] ;  /* 0x0000700001027983 */ /* 0x004ea80000100800 */
[----:B-----5:R3:W-:Y:S04]  /*41b0*/  STL [R1+0x88], R0 ;  /* 0x0000880001007387 */ /* 0x0207e80000100800 */
[----:B---3--:R-:W3:Y:S01]  /*41c0*/  LDL R0, [R1+0x74] ;  /* 0x0000740001007983 */ /* 0x008ee20000100800 */
[----:B-1----:R-:W-:Y:S01]  /*41d0*/  IMAD.U32 R229, RZ, RZ, UR25 ;  /* 0x00000019ffe57e24 */ /* 0x002fe2000f8e00ff */
[----:B--2---:R-:W-:-:S02]  /*41e0*/  ISETP.NE.AND P0, PT, R2, RZ, PT ;  /* 0x000000ff0200720c */ /* 0x004fc40003f05270 */
[----:B------:R1:W5:Y:S11]  /*41f0*/  LDL.LU R2, [R1+0x8c] ;  /* 0x00008c0001027983 */ /* 0x0003760000300800 */
[----:B------:R-:W-:-:S05]  /*4200*/  @P0 LEA R229, R229, UR14, 0x3 ;  /* 0x0000000ee5e50c11 */ /* 0x000fca000f8e18ff */
[----:B------:R-:W-:-:S05]  /*4210*/  @P0 VIADD R229, R229, 0x20 ;  /* 0x00000020e5e50836 */ /* 0x000fca0000000000 */
[----:B---3--:R-:W-:Y:S02]  /*4220*/  @P0 PRMT R229, R0, 0x654, R229 ;  /* 0x0000065400e50816 */ /* 0x008fe400000000e5 */
[----:B------:R1:W5:Y:S01]  /*4230*/  LDL.LU R0, [R1+0x88] ;  /* 0x0000880001007983 */ /* 0x0003620000300800 */
[----:B------:R-:W-:Y:S01]  /*4240*/  UISETP.GT.U32.AND UP0, UPT, UR13, 0x1, UPT ;  /* 0x000000010d00788c */ /* 0x000fe2000bf04070 */
[----:B------:R1:W-:Y:S05]  /*4250*/  @P0 SYNCS.ARRIVE.TRANS64.RED.A1T0 RZ, [R229+URZ], RZ ;  /* 0x000000ffe5ff09a7 */ /* 0x0003ea000810043f */
[----:B------:R-:W-:-:S13]  /*4260*/  PLOP3.LUT P0, PT, PT, PT, UP0, 0x80, 0x0 ;  /* 0x000000000000781c */ /* 0x000fda0003f0f008 */
[----:B-1----:R-:W-:Y:S05]  /*4270*/  @P0 BRA `(.L_x_30) ;  /* 0x0000000000040947 */ /* 0x002fea0003800000 */
[----:B------:R-:W-:Y:S01]  /*4280*/  BPT.TRAP 0x1 ;  /* 0x000000040000795c */ /* 0x000fe20000300000 */
.L_x_30:
[----:B------:R-:W-:Y:S02]  /*4290*/  UISETP.GT.AND UP2, UPT, UR24, 0x1, UPT ;  /* 0x000000011800788c */ /* 0x000fe4000bf44270 */
[----:B------:R-:W-:Y:S02]  /*42a0*/  UIADD3 UR16, UR16, 0x1, URZ ;  /* 0x0000000110107890 */ /* 0x000fe4000fffe03f */
[----:B------:R-:W-:Y:S02]  /*42b0*/  UIADD3 UR25, UR25, 0x1, URZ ;  /* 0x0000000119197890 */ /* 0x000fe4000fffe03f */
[----:B------:R-:W-:Y:S01]  /*42c0*/  PLOP3.LUT P0, PT, PT, PT, UP2, 0x80, 0x0 ;  /* 0x000000000000781c */ /* 0x000fe20003f0f028 */
[----:B------:R-:W-:Y:S02]  /*42d0*/  UISETP.NE.AND UP0, UPT, UR16, 0x4, UPT ;  /* 0x000000041000788c */ /* 0x000fe4000bf05270 */
[----:B------:R-:W-:Y:S02]  /*42e0*/  UIADD3 UR9, UR24, -0x1, URZ ;  /* 0xffffffff18097890 */ /* 0x000fe4000fffe03f */
[----:B------:R-:W-:-:S02]  /*42f0*/  USEL UR8, URZ, 0x1, UP0 ;  /* 0x000000013f087887 */ /* 0x000fc40008000000 */
[----:B------:R-:W-:Y:S02]  /*4300*/  UISETP.NE.AND UP1, UPT, UR25, 0x4, UPT ;  /* 0x000000041900788c */ /* 0x000fe4000bf25270 */
[----:B------:R-:W-:Y:S02]  /*4310*/  ULOP3.LUT UR17, UR17, UR8, URZ, 0x3c, !UPT ;  /* 0x0000000811117292 */ /* 0x000fe4000f8e3c3f */
[----:B------:R-:W-:Y:S02]  /*4320*/  USEL UR16, UR16, URZ, UP0 ;  /* 0x0000003f10107287 */ /* 0x000fe40008000000 */
[----:B------:R-:W-:Y:S01]  /*4330*/  USEL UR25, UR25, URZ, UP1 ;  /* 0x0000003f19197287 */ /* 0x000fe20008800000 */
[----:B------:R-:W-:Y:S01]  /*4340*/  UMOV UR8, 0x1 ;  /* 0x0000000100087882 */ /* 0x000fe20000000000 */
[----:B------:R-:W-:Y:S01]  /*4350*/  UMOV UR24, UR9 ;  /* 0x0000000900187c82 */ /* 0x000fe20008000000 */
[----:B------:R-:W-:Y:S09]  /*4360*/  @P0 BRA `(.L_x_31) ;  /* 0xffffffec00300947 */ /* 0x000ff2000383ffff */
.L_x_23:
[----:B------:R-:W-:-:S04]  /*4370*/  UISETP.NE.AND UP0, UPT, UR6, URZ, UPT ;  /* 0x0000003f0600728c */ /* 0x000fc8000bf05270 */
[----:B------:R-:W-:-:S06]  /*4380*/  USEL UR6, URZ, 0x1, !UP0 ;  /* 0x000000013f067887 */ /* 0x000fcc000c000000 */
[----:B------:R-:W-:-:S13]  /*4390*/  ISETP.NE.AND P0, PT, RZ, UR6, PT ;  /* 0x00000006ff007c0c */ /* 0x000fda000bf05270 */
[----:B------:R-:W-:Y:S05]  /*43a0*/  @!P0 BRA `(.L_x_32) ;  /* 0x0000000c00c48947 */ /* 0x000fea0003800000 */
[----:B------:R-:W-:Y:S02]  /*43b0*/  WARPGROUP.DEPBAR.LE gsb0, 0x0 ;  /* 0x00008000000079c5 */ /* 0x000fe40000010000 */
[----:B-----5:R-:W-:Y:S01]  /*43c0*/  FADD R227, R25, R227 ;  /* 0x000000e319e37221 */ /* 0x020fe20000000000 */
[----:B------:R-:W-:-:S04]  /*43d0*/  FADD R228, R24, R228 ;  /* 0x000000e418e47221 */ /* 0x000fc80000000000 */
[----:B------:R1:W-:Y:S04]  /*43e0*/  STL [R1+0x88], R227 ;  /* 0x000088e301007387 */ /* 0x0003e80000100800 */
[----:B-1----:R-:W2:Y:S04]  /*43f0*/  LDL.LU R227, [R1+0x6c] ;  /* 0x00006c0001e37983 */ /* 0x002ea80000300800 */
[----:B--2---:R1:W-:Y:S04]  /*4400*/  STL [R1+0x8c], R227 ;  /* 0x00008ce301007387 */ /* 0x0043e80000100800 */
        /* <DEDUP_REMOVED lines=52> */
[----:B-1----:R-:W2:Y:S01]  /*4750*/  LDL.LU R227, [R1] ;  /* 0x0000000001e37983 */ /* 0x002ea20000300800 */
[----:B------:R-:W-:Y:S01]  /*4760*/  FADD R226, R26, R226 ;  /* 0x000000e21ae27221 */ /* 0x000fe20000000000 */
        /* <DEDUP_REMOVED lines=97> */
[----:B--2---:R-:W-:-:S05]  /*4d80*/  FADD R227, R124, R227 ;  /* 0x000000e37ce37221 */ /* 0x004fca0000000000 */
[----:B------:R1:W-:Y:S04]  /*4d90*/  STL [R1], R227 ;  /* 0x000000e301007387 */ /* 0x0003e80000100800 */
[----:B-1----:R-:W2:Y:S02]  /*4da0*/  LDL.LU R227, [R1+0xf4] ;  /* 0x0000f40001e37983 */ /* 0x002ea40000300800 */
[----:B--2---:R-:W-:-:S05]  /*4db0*/  FADD R227, R125, R227 ;  /* 0x000000e37de37221 */ /* 0x004fca0000000000 */
[----:B------:R1:W-:Y:S04]  /*4dc0*/  STL [R1+0x4], R227 ;  /* 0x000004e301007387 */ /* 0x0003e80000100800 */
        /* <DEDUP_REMOVED lines=78> */
[----:B-1----:R1:W5:Y:S02]  /*52b0*/  LDL.LU R227, [R1+0x88] ;  /* 0x0000880001e37983 */ /* 0x0023640000300800 */
.L_x_32:
[----:B------:R-:W-:Y:S02]  /*52c0*/  WARPGROUP.DEPBAR.LE gsb0, 0x0 ;  /* 0x00008000000079c5 */ /* 0x000fe40000010000 */
[----:B------:R-:W2:Y:S02]  /*52d0*/  LDC R24, c[0x0][0x28c] ;  /* 0x0000a300ff187b82 */ /* 0x000ea40000000800 */
[----:B--2---:R-:W-:-:S13]  /*52e0*/  ISETP.GE.AND P0, PT, R24, 0x1, PT ;  /* 0x000000011800780c */ /* 0x004fda0003f06270 */
[----:B------:R-:W-:Y:S05]  /*52f0*/  @!P0 BRA `(.L_x_33) ;  /* 0x0000000000688947 */ /* 0x000fea0003800000 */
[----:B------:R-:W-:-:S06]  /*5300*/  UISETP.NE.AND UP0, UPT, UR23, 0x3, UPT ;  /* 0x000000031700788c */ /* 0x000fcc000bf05270 */
[----:B------:R-:W-:-:S13]  /*5310*/  PLOP3.LUT P0, PT, PT, PT, UP0, 0x80, 0x0 ;  /* 0x000000000000781c */ /* 0x000fda0003f0f008 */
[----:B------:R-:W-:Y:S05]  /*5320*/  @!P0 BRA `(.L_x_34) ;  /* 0x0000000000048947 */ /* 0x000fea0003800000 */
[----:B------:R-:W-:Y:S01]  /*5330*/  BPT.TRAP 0x1 ;  /* 0x000000040000795c */ /* 0x000fe20000300000 */
.L_x_34:
[----:B-----5:R2:W-:Y:S04]  /*5340*/  STL [R1+0x8c], R2 ;  /* 0x00008c0201007387 */ /* 0x0205e80000100800 */
[----:B--2---:R-:W2:Y:S04]  /*5350*/  LDL R2, [R1+0x70] ;  /* 0x0000700001027983 */ /* 0x004ea80000100800 */
[----:B------:R3:W-:Y:S04]  /*5360*/  STL [R1+0x88], R0 ;  /* 0x0000880001007387 */ /* 0x0007e80000100800 */
[----:B---3--:R-:W3:Y:S01]  /*5370*/  LDL R0, [R1+0x74] ;  /* 0x0000740001007983 */ /* 0x008ee20000100800 */
[----:B------:R-:W-:Y:S01]  /*5380*/  UISETP.LT.AND UP1, UPT, UR12, 0x1, UPT ;  /* 0x000000010c00788c */ /* 0x000fe2000bf21270 */
[----:B------:R-:W-:Y:S01]  /*5390*/  IMAD.U32 R25, RZ, RZ, UR14 ;  /* 0x0000000eff197e24 */ /* 0x000fe2000f8e00ff */
[----:B--2---:R-:W-:-:S02]  /*53a0*/  ISETP.NE.AND P0, PT, R2, RZ, PT ;  /* 0x000000ff0200720c */ /* 0x004fc40003f05270 */
[----:B------:R2:W5:Y:S11]  /*53b0*/  LDL.LU R2, [R1+0x8c] ;  /* 0x00008c0001027983 */ /* 0x0005760000300800 */
[----:B------:R-:W-:-:S05]  /*53c0*/  VOTEU.ANY UP0, P0 ;  /* 0x00000000003f7886 */ /* 0x000fca0000000100 */
[----:B------:R-:W-:-:S04]  /*53d0*/  @UP0 USEL UR6, UR12, 0x1, UP1 ;  /* 0x000000010c060887 */ /* 0x000fc80008800000 */
[----:B------:R-:W-:-:S06]  /*53e0*/  @UP0 UIADD3 UR6, UR5, UR12, -UR6 ;  /* 0x0000000c05060290 */ /* 0x000fcc000fffe806 */
[----:B------:R-:W-:-:S04]  /*53f0*/  IMAD.U32 R24, RZ, RZ, UR6 ;  /* 0x00000006ff187e24 */ /* 0x000fc8000f8e00ff */
[----:B------:R-:W-:-:S05]  /*5400*/  @P0 IMAD.SHL.U32 R24, R24, 0x8, RZ ;  /* 0x0000000818180824 */ /* 0x000fca00078e00ff */
[----:B------:R-:W-:-:S04]  /*5410*/  @P0 LOP3.LUT R24, R24, 0x18, RZ, 0xc0, !PT ;  /* 0x0000001818180812 */ /* 0x000fc800078ec0ff */
[----:B------:R-:W-:-:S04]  /*5420*/  @P0 IADD3 R24, R25, 0x20, R24 ;  /* 0x0000002019180810 */ /* 0x000fc80007ffe018 */
[----:B---3--:R-:W-:Y:S02]  /*5430*/  @P0 PRMT R24, R0, 0x654, R24 ;  /* 0x0000065400180816 */ /* 0x008fe40000000018 */
[----:B------:R2:W5:Y:S01]  /*5440*/  LDL.LU R0, [R1+0x88] ;  /* 0x0000880001007983 */ /* 0x0005620000300800 */
[----:B------:R-:W-:Y:S01]  /*5450*/  UISETP.GT.U32.AND UP0, UPT, UR13, 0x1, UPT ;  /* 0x000000010d00788c */ /* 0x000fe2000bf04070 */
[----:B------:R2:W-:Y:S05]  /*5460*/  @P0 SYNCS.ARRIVE.TRANS64.RED.A1T0 RZ, [R24+URZ], RZ ;  /* 0x000000ff18ff09a7 */ /* 0x0005ea000810043f */
[----:B------:R-:W-:-:S13]  /*5470*/  PLOP3.LUT P0, PT, PT, PT, UP0, 0x80, 0x0 ;  /* 0x000000000000781c */ /* 0x000fda0003f0f008 */
[----:B--2---:R-:W-:Y:S05]  /*5480*/  @P0 BRA `(.L_x_33) ;  /* 0x0000000000040947 */ /* 0x004fea0003800000 */
[----:B------:R-:W-:Y:S01]  /*5490*/  BPT.TRAP 0x1 ;  /* 0x000000040000795c */ /* 0x000fe20000300000 */
.L_x_33:
[----:B------:R-:W-:Y:S01]  /*54a0*/  STL [R1+0x90], R3 ;  /* 0x0000900301007387 */ /* 0x000fe20000100800 */
[----:B------:R-:W2:Y:S01]  /*54b0*/  LDC R28, c[0x0][0x288] ;  /* 0x0000a200ff1c7b82 */ /* 0x000ea20000000800 */
[----:B------:R-:W-:Y:S02]  /*54c0*/  ULDC UR6, c[0x0][0x284] ;  /* 0x0000a10000067ab9 */ /* 0x000fe40000000800 */
[----:B-----5:R3:W-:Y:S04]  /*54d0*/  STL [R1+0x8c], R2 ;  /* 0x00008c0201007387 */ /* 0x0207e80000100800 */
[----:B---3--:R-:W3:Y:S04]  /*54e0*/  LDL.LU R2, [R1+0x84] ;  /* 0x0000840001027983 */ /* 0x008ee80000300800 */
[----:B------:R4:W-:Y:S01]  /*54f0*/  STL [R1+0x88], R0 ;  /* 0x0000880001007387 */ /* 0x0009e20000100800 */
[----:B------:R-:W0:Y:S03]  /*5500*/  S2R R3, SR_TID.X ;  /* 0x0000000000037919 */ /* 0x000e260000002100 */
[----:B----4-:R-:W4:Y:S01]  /*5510*/  LDL.LU R0, [R1+0x80] ;  /* 0x0000800001007983 */ /* 0x010f220000300800 */
[----:B0-----:R-:W-:-:S02]  /*5520*/  SHF.R.U32.HI R24, RZ, 0x2, R3 ;  /* 0x00000002ff187819 */ /* 0x001fc40000011603 */
[----:B------:R-:W-:Y:S02]  /*5530*/  LOP3.LUT R26, R3, 0x60, RZ, 0xc0, !PT ;  /* 0x00000060031a7812 */ /* 0x000fe400078ec0ff */
[----:B------:R-:W-:Y:S02]  /*5540*/  SHF.R.U32.HI R27, RZ, 0x7, R3 ;  /* 0x00000007ff1b7819 */ /* 0x000fe40000011603 */
[----:B------:R-:W-:Y:S02]  /*5550*/  LOP3.LUT R25, R24, 0x7, RZ, 0xc0, !PT ;  /* 0x0000000718197812 */ /* 0x000fe400078ec0ff */
[----:B------:R-:W-:Y:S02]  /*5560*/  SHF.R.U32.HI R26, RZ, 0x1, R26 ;  /* 0x00000001ff1a7819 */ /* 0x000fe4000001161a */
[----:B------:R-:W-:Y:S02]  /*5570*/  LOP3.LUT R24, R27, 0x1, RZ, 0xc0, !PT ;  /* 0x000000011b187812 */ /* 0x000fe400078ec0ff */
[----:B------:R-:W-:-:S03]  /*5580*/  IADD3 R27, RZ, -R26, -R25 ;  /* 0x8000001aff1b7210 */ /* 0x000fc60007ffe819 */
[C---:B------:R-:W-:Y:S02]  /*5590*/  IMAD.SHL.U32 R30, R24.reuse, 0x40, RZ ;  /* 0x00000040181e7824 */ /* 0x040fe400078e00ff */
[----:B------:R-:W-:Y:S01]  /*55a0*/  IMAD R29, R24, -0x40, R27 ;  /* 0xffffffc0181d7824 */ /* 0x000fe200078e021b */
[C---:B------:R-:W-:Y:S01]  /*55b0*/  LOP3.LUT R24, R3.reuse, 0x3, RZ, 0xc0, !PT ;  /* 0x0000000303187812 */ /* 0x040fe200078ec0ff */
[----:B------:R-:W-:Y:S01]  /*55c0*/  IMAD.SHL.U32 R27, R3, 0x2, RZ ;  /* 0x00000002031b7824 */ /* 0x000fe200078e00ff */
[----:B------:R-:W-:Y:S01]  /*55d0*/  LOP3.LUT R25, R30, 0x40, R25, 0xe2, !PT ;  /* 0x000000401e197812 */ /* 0x000fe200078ee219 */
[----:B------:R0:W5:Y:S03]  /*55e0*/  LDL.LU R3, [R1+0x90] ;  /* 0x0000900001037983 */ /* 0x0001660000300800 */
[----:B------:R-:W-:Y:S01]  /*55f0*/  LOP3.LUT R27, R27, 0x6, RZ, 0xc0, !PT ;  /* 0x000000061b1b7812 */ /* 0x000fe200078ec0ff */
[----:B--2---:R-:W-:-:S02]  /*5600*/  IMAD R24, R24, -0x2, R28 ;  /* 0xfffffffe18187824 */ /* 0x004fc400078e021c */
[C---:B---3--:R-:W-:Y:S02]  /*5610*/  IMAD.SHL.U32 R30, R2.reuse, 0x80, RZ ;  /* 0x00000080021e7824 */ /* 0x048fe400078e00ff */
[----:B------:R-:W-:Y:S02]  /*5620*/  IMAD.WIDE R32, R2, 0x80, RZ ;  /* 0x0000008002207825 */ /* 0x000fe400078e02ff */
[----:B------:R0:W5:Y:S02]  /*5630*/  LDL.LU R2, [R1+0x8c] ;  /* 0x00008c0001027983 */ /* 0x0001640000300800 */
[----:B----4-:R-:W-:-:S05]  /*5640*/  IMAD.SHL.U32 R35, R0, 0x100, RZ ;  /* 0x0000010000237824 */ /* 0x010fca00078e00ff */
[----:B------:R-:W-:Y:S02]  /*5650*/  ISETP.GE.AND P0, PT, R35, R28, PT ;  /* 0x0000001c2300720c */ /* 0x000fe40003f06270 */
[----:B------:R-:W-:Y:S02]  /*5660*/  PRMT R28, R27, 0x6540, R0 ;  /* 0x000065401b1c7816 */ /* 0x000fe40000000000 */
[----:B------:R0:W5:Y:S01]  /*5670*/  LDL.LU R0, [R1+0x88] ;  /* 0x0000880001007983 */ /* 0x0001620000300800 */
[C---:B------:R-:W-:Y:S02]  /*5680*/  ISETP.GE.OR P0, PT, R30.reuse, UR6, P0 ;  /* 0x000000061e007c0c */ /* 0x040fe40008706670 */
[----:B------:R-:W-:Y:S01]  /*5690*/  IADD3 R38, -R30, UR6, R29 ;  /* 0x000000061e267c10 */ /* 0x000fe2000fffe11d */
[----:B------:R-:W-:Y:S01]  /*56a0*/  IMAD.IADD R35, R24, 0x1, -R35 ;  /* 0x0000000118237824 */ /* 0x000fe200078e0a23 */
[----:B------:R-:W-:Y:S01]  /*56b0*/  LOP3.LUT R39, R32, R25, R26, 0xfe, !PT ;  /* 0x0000001920277212 */ /* 0x000fe200078efe1a */
[----:B------:R-:W-:-:S08]  /*56c0*/  IMAD.MOV.U32 R34, RZ, RZ, -0x1 ;  /* 0xffffffffff227424 */ /* 0x000fd000078e00ff */
[----:B0-----:R-:W-:Y:S05]  /*56d0*/  @P0 BRA `(.L_x_35) ;  /* 0x0000008c00ac0947 */ /* 0x001fea0003800000 */
[----:B------:R-:W0:Y:S01]  /*56e0*/  LDC.64 R26, c[0x0][0x5c8] ;  /* 0x00017200ff1a7b82 */ /* 0x000e220000000a00 */
[----:B------:R-:W-:Y:S01]  /*56f0*/  USHF.R.S32.HI UR7, URZ, 0x1f, UR22 ;  /* 0x0000001f3f077899 */ /* 0x000fe20008011416 */
[--C-:B------:R-:W-:Y:S01]  /*5700*/  SHF.R.S32.HI R29, RZ, 0x1f, R28.reuse ;  /* 0x0000001fff1d7819 */ /* 0x100fe2000001141c */
[----:B------:R-:W-:Y:S01]  /*5710*/  ULDC.64 UR8, c[0x0][0x5d0] ;  /* 0x0001740000087ab9 */ /* 0x000fe20000000a00 */
[----:B------:R-:W-:Y:S01]  /*5720*/  BSSY B0, `(.L_x_35) ;  /* 0x00008e6000007945 */ /* 0x000fe20003800000 */
[----:B------:R-:W-:Y:S02]  /*5730*/  UIMAD UR6, UR7, UR8, URZ ;  /* 0x00000008070672a4 */ /* 0x000fe4000f8e023f */
[----:B------:R-:W-:Y:S02]  /*5740*/  IMAD.U32 R25, RZ, RZ, UR8 ;  /* 0x00000008ff197e24 */ /* 0x000fe4000f8e00ff */
[----:B------:R-:W-:Y:S02]  /*5750*/  UIMAD UR6, UR22, UR9, UR6 ;  /* 0x00000009160672a4 */ /* 0x000fe4000f8e0206 */
[----:B------:R-:W-:Y:S01]  /*5760*/  IMAD.WIDE.U32 R24, R25, UR22, R28 ;  /* 0x0000001619187c25 */ /* 0x000fe2000f8e001c */
[----:B------:R-:W-:-:S03]  /*5770*/  ULDC.64 UR8, c[0x0][0x5c0] ;  /* 0x0001700000087ab9 */ /* 0x000fc60000000a00 */
[----:B------:R-:W-:Y:S02]  /*5780*/  VIADD R25, R25, UR6 ;  /* 0x0000000619197c36 */ /* 0x000fe40008000000 */
[-C--:B0-----:R-:W-:Y:S02]  /*5790*/  IMAD R30, R33, R26.reuse, RZ ;  /* 0x0000001a211e7224 */ /* 0x081fe400078e02ff */
[----:B------:R-:W-:-:S04]  /*57a0*/  IMAD.WIDE.U32 R24, R39, R26, R24 ;  /* 0x0000001a27187225 */ /* 0x000fc800078e0018 */
[----:B------:R-:W-:-:S04]  /*57b0*/  IMAD R31, R39, R27, R30 ;  /* 0x0000001b271f7224 */ /* 0x000fc800078e021e */
[----:B------:R-:W-:Y:S01]  /*57c0*/  IMAD.IADD R30, R25, 0x1, R31 ;  /* 0x00000001191e7824 */ /* 0x000fe200078e021f */
[----:B------:R-:W-:Y:S02]  /*57d0*/  LEA R25, P0, R26, R24, 0x3 ;  /* 0x000000181a197211 */ /* 0x000fe400078018ff */
[----:B------:R-:W-:Y:S02]  /*57e0*/  IADD3 R24, P1, R24, UR8, RZ ;  /* 0x0000000818187c10 */ /* 0x000fe4000ff3e0ff */
[----:B------:R-:W-:Y:S02]  /*57f0*/  LEA.HI.X R27, R26, R30, R27, 0x3, P0 ;  /* 0x0000001e1a1b7211 */ /* 0x000fe400000f1c1b */
[----:B------:R-:W-:Y:S02]  /*5800*/  FSETP.NEU.AND P0, PT, RZ, UR21, PT ;  /* 0x00000015ff007c0b */ /* 0x000fe4000bf0d000 */
[----:B------:R-:W-:Y:S02]  /*5810*/  IADD3 R26, P3, R25, UR8, RZ ;  /* 0x00000008191a7c10 */ /* 0x000fe4000ff7e0ff */
[----:B------:R-:W-:-:S02]  /*5820*/  IADD3.X R25, R30, UR9, RZ, P1, !PT ;  /* 0x000000091e197c10 */ /* 0x000fc40008ffe4ff */
[----:B------:R-:W-:-:S07]  /*5830*/  IADD3.X R27, R27, UR9, RZ, P3, !PT ;  /* 0x000000091b1b7c10 */ /* 0x000fce0009ffe4ff */
[----:B------:R-:W-:Y:S05]  /*5840*/  @!P0 BRA `(.L_x_36) ;  /* 0x0000006800d48947 */ /* 0x000fea0003800000 */
[----:B------:R-:W-:Y:S01]  /*5850*/  ULDC.64 UR8, c[0x0][0x5b8] ;  /* 0x00016e0000087ab9 */ /* 0x000fe20000000a00 */
[----:B------:R-:W-:Y:S01]  /*5860*/  ISETP.GE.AND P0, PT, R38, 0x1, PT ;  /* 0x000000012600780c */ /* 0x000fe20003f06270 */
[----:B------:R-:W-:Y:S02]  /*5870*/  UIMAD UR6, UR7, UR8, URZ ;  /* 0x00000008070672a4 */ /* 0x000fe4000f8e023f */
[----:B------:R-:W-:Y:S01]  /*5880*/  IMAD.U32 R31, RZ, RZ, UR8 ;  /* 0x00000008ff1f7e24 */ /* 0x000fe2000f8e00ff */
[----:B------:R-:W-:Y:S01]  /*5890*/  BSSY B1, `(.L_x_37) ;  /* 0x0000010000017945 */ /* 0x000fe20003800000 */
[----:B------:R-:W-:Y:S01]  /*58a0*/  ISETP.LT.OR P4, PT, R35, 0x1, !P0 ;  /* 0x000000012300780c */ /* 0x000fe20004781670 */
[----:B------:R-:W-:Y:S02]  /*58b0*/  UIMAD UR6, UR22, UR9, UR6 ;  /* 0x00000009160672a4 */ /* 0x000fe4000f8e0206 */
[----:B------:R-:W-:Y:S01]  /*58c0*/  IMAD.WIDE.U32 R28, R31, UR22, R28 ;  /* 0x000000161f1c7c25 */ /* 0x000fe2000f8e001c */
[----:B------:R-:W-:-:S03]  /*58d0*/  ULDC.64 UR8, c[0x0][0x5a8] ;  /* 0x00016a0000087ab9 */ /* 0x000fc60000000a00 */
[----:B------:R-:W-:Y:S02]  /*58e0*/  IMAD.MOV.U32 R30, RZ, RZ, R28 ;  /* 0x000000ffff1e7224 */ /* 0x000fe400078e001c */
[----:B------:R-:W-:Y:S01]  /*58f0*/  VIADD R31, R29, UR6 ;  /* 0x000000061d1f7c36 */ /* 0x000fe20008000000 */
[----:B------:R-:W-:Y:S02]  /*5900*/  ULDC.64 UR6, c[0x0][0x5b0] ;  /* 0x00016c0000067ab9 */ /* 0x000fe40000000a00 */
[----:B------:R-:W-:Y:S02]  /*5910*/  IMAD R36, R33, UR6, RZ ;  /* 0x0000000621247c24 */ /* 0x000fe4000f8e02ff */
[----:B------:R-:W-:-:S04]  /*5920*/  IMAD.WIDE.U32 R28, R39, UR6, R30 ;  /* 0x00000006271c7c25 */ /* 0x000fc8000f8e001e */
[--C-:B------:R-:W-:Y:S01]  /*5930*/  IMAD R37, R39, UR7, R36.reuse ;  /* 0x0000000727257c24 */ /* 0x100fe2000f8e0224 */
[----:B------:R-:W-:Y:S02]  /*5940*/  IADD3 R28, P1, R28, UR8, RZ ;  /* 0x000000081c1c7c10 */ /* 0x000fe4000ff3e0ff */
[----:B------:R-:W-:Y:S02]  /*5950*/  PRMT R36, RZ, 0x7610, R36 ;  /* 0x00007610ff247816 */ /* 0x000fe40000000024 */
[----:B------:R-:W-:Y:S01]  /*5960*/  IADD3.X R29, R29, UR9, R37, P1, !PT ;  /* 0x000000091d1d7c10 */ /* 0x000fe20008ffe425 */
[----:B------:R-:W-:Y:S08]  /*5970*/  @P4 BRA `(.L_x_38) ;  /* 0x0000000000044947 */ /* 0x000ff00003800000 */
[----:B------:R0:W5:Y:S02]  /*5980*/  LDG.E.U8 R36, desc[UR18][R28.64] ;  /* 0x000000121c247981 */ /* 0x000164000c1e1100 */
.L_x_38:
[----:B------:R-:W-:Y:S05]  /*5990*/  BSYNC B1 ;  /* 0x0000000000017941 */ /* 0x000fea0003800000 */
.L_x_37:
[----:B-----5:R-:W-:Y:S01]  /*59a0*/  LOP3.LUT R36, R36, 0xff, RZ, 0xc0, !PT ;  /* 0x000000ff24247812 */ /* 0x020fe200078ec0ff */
[----:B------:R-:W-:Y:S01]  /*59b0*/  BSSY B1, `(.L_x_39) ;  /* 0x000000b000017945 */ /* 0x000fe20003800000 */
[----:B------:R-:W-:Y:S02]  /*59c0*/  ISETP.LT.OR P3, PT, R35, 0x2, !P0 ;  /* 0x000000022300780c */ /* 0x000fe40004761670 */
[----:B------:R-:W-:-:S05]  /*59d0*/  F2FP.F16.E5M2.UNPACK_B R36, R36 ;  /* 0x00000024ff24723e */ /* 0x000fca00020004ff */
[----:B------:R-:W-:-:S05]  /*59e0*/  HADD2.F32 R36, -RZ, R36.H0_H0 ;  /* 0x20000024ff247230 */ /* 0x000fca0000004100 */
[----:B------:R-:W-:Y:S01]  /*59f0*/  FMUL R37, R36, UR21 ;  /* 0x0000001524257c20 */ /* 0x000fe20008400000 */
[----:B------:R-:W-:-:S03]  /*5a00*/  PRMT R36, RZ, 0x7610, R36 ;  /* 0x00007610ff247816 */ /* 0x000fc60000000024 */
[----:B------:R-:W-:-:S05]  /*5a10*/  FFMA R37, R228, UR20, R37 ;  /* 0x00000014e4257c23 */ /* 0x000fca0008000025 */
[----:B------:R-:W-:-:S05]  /*5a20*/  F2FP.SATFINITE.E5M2.F32.PACK_AB_MERGE_C R37, RZ, R37, RZ ;  /* 0x00000025ff25723e */ /* 0x000fca00048060ff */
[----:B------:R2:W-:Y:S01]  /*5a30*/  @!P4 STG.E.U8 desc[UR18][R24.64], R37 ;  /* 0x000000251800c986 */ /* 0x0005e2000c101112 */
[----:B------:R-:W-:Y:S05]  /*5a40*/  @P3 BRA `(.L_x_40) ;  /* 0x0000000000043947 */ /* 0x000fea0003800000 */
[----:B------:R3:W5:Y:S02]  /*5a50*/  LDG.E.U8 R36, desc[UR18][R28.64+0x1] ;  /* 0x000001121c247981 */ /* 0x000764000c1e1100 */
.L_x_40:
[----:B------:R-:W-:Y:S05]  /*5a60*/  BSYNC B1 ;  /* 0x0000000000017941 */ /* 0x000fea0003800000 */
.L_x_39:
[----:B-----5:R-:W-:Y:S01]  /*5a70*/  LOP3.LUT R36, R36, 0xff, RZ, 0xc0, !PT ;  /* 0x000000ff24247812 */ /* 0x020fe200078ec0ff */
[----:B------:R-:W-:Y:S01]  /*5a80*/  BSSY B1, `(.L_x_41) ;  /* 0x0000013000017945 */ /* 0x000fe20003800000 */
[----:B--2---:R-:W-:Y:S02]  /*5a90*/  IADD3 R37, P1, R39, 0x8, RZ ;  /* 0x0000000827257810 */ /* 0x004fe40007f3e0ff */
[----:B------:R-:W-:-:S03]  /*5aa0*/  F2FP.F16.E5M2.UNPACK_B R36, R36 ;  /* 0x00000024ff24723e */ /* 0x000fc600020004ff */
[----:B------:R-:W-:Y:S01]  /*5ab0*/  IMAD.X R32, RZ, RZ, R33, P1 ;  /* 0x000000ffff207224 */ /* 0x000fe200008e0621 */
[----:B------:R-:W-:Y:S01]  /*5ac0*/  ISETP.GE.AND P1, PT, R38, 0x9, PT ;  /* 0x000000092600780c */ /* 0x000fe20003f26270 */
[----:B------:R-:W-:Y:S02]  /*5ad0*/  HADD2.F32 R36, -RZ, R36.H0_H0 ;  /* 0x20000024ff247230 */ /* 0x000fe40000004100 */
[----:B------:R-:W-:Y:S01]  /*5ae0*/  IMAD R32, R32, UR6, RZ ;  /* 0x0000000620207c24 */ /* 0x000fe2000f8e02ff */
[----:B------:R-:W-:Y:S01]  /*5af0*/  ISETP.LT.OR P5, PT, R35, 0x1, !P1 ;  /* 0x000000012300780c */ /* 0x000fe20004fa1670 */
[----:B------:R-:W-:-:S04]  /*5b00*/  IMAD.WIDE.U32 R30, R37, UR6, R30 ;  /* 0x00000006251e7c25 */ /* 0x000fc8000f8e001e */
[----:B------:R-:W-:Y:S01]  /*5b10*/  FMUL R36, R36, UR21 ;  /* 0x0000001524247c20 */ /* 0x000fe20008400000 */
[----:B------:R-:W-:-:S03]  /*5b20*/  IMAD R37, R37, UR7, R32 ;  /* 0x0000000725257c24 */ /* 0x000fc6000f8e0220 */
[----:B------:R-:W-:Y:S01]  /*5b30*/  FFMA R36, R227, UR20, R36 ;  /* 0x00000014e3247c23 */ /* 0x000fe20008000024 */
[----:B------:R-:W-:Y:S02]  /*5b40*/  IADD3 R30, P4, R30, UR8, RZ ;  /* 0x000000081e1e7c10 */ /* 0x000fe4000ff9e0ff */
[----:B------:R-:W-:Y:S02]  /*5b50*/  PRMT R32, RZ, 0x7610, R32 ;  /* 0x00007610ff207816 */ /* 0x000fe40000000020 */
[----:B------:R-:W-:Y:S02]  /*5b60*/  F2FP.SATFINITE.E5M2.F32.PACK_AB_MERGE_C R33, RZ, R36, RZ ;  /* 0x00000024ff21723e */ /* 0x000fe400048060ff */
[----:B------:R-:W-:-:S03]  /*5b70*/  IADD3.X R31, R31, UR9, R37, P4, !PT ;  /* 0x000000091f1f7c10 */ /* 0x000fc6000a7fe425 */
[----:B------:R2:W-:Y:S01]  /*5b80*/  @!P3 STG.E.U8 desc[UR18][R24.64+0x1], R33 ;  /* 0x000001211800b986 */ /* 0x0005e2000c101112 */
[----:B------:R-:W-:Y:S05]  /*5b90*/  @P5 BRA `(.L_x_42) ;  /* 0x0000000000045947 */ /* 0x000fea0003800000 */
[----:B------:R4:W5:Y:S02]  /*5ba0*/  LDG.E.U8 R32, desc[UR18][R30.64] ;  /* 0x000000121e207981 */ /* 0x000964000c1e1100 */
.L_x_42:
[----:B------:R-:W-:Y:S05]  /*5bb0*/  BSYNC B1 ;  /* 0x0000000000017941 */ /* 0x000fea0003800000 */
.L_x_41:
[----:B-----5:R-:W-:Y:S01]  /*5bc0*/  LOP3.LUT R32, R32, 0xff, RZ, 0xc0, !PT ;  /* 0x000000ff20207812 */ /* 0x020fe200078ec0ff */
[----:B------:R-:W-:Y:S01]  /*5bd0*/  BSSY B1, `(.L_x_43) ;  /* 0x000000b000017945 */ /* 0x000fe20003800000 */
[----:B------:R-:W-:Y:S02]  /*5be0*/  ISETP.LT.OR P3, PT, R35, 0x2, !P1 ;  /* 0x000000022300780c */ /* 0x000fe40004f61670 */
[----:B------:R-:W-:-:S05]  /*5bf0*/  F2FP.F16.E5M2.UNPACK_B R32, R32 ;  /* 0x00000020ff20723e */ /* 0x000fca00020004ff */
[----:B------:R-:W-:-:S05]  /*5c00*/  HADD2.F32 R32, -RZ, R32.H0_H0 ;  /* 0x20000020ff207230 */ /* 0x000fca0000004100 */
[----:B--2---:R-:W-:Y:S01]  /*5c10*/  FMUL R33, R32, UR21 ;  /* 0x0000001520217c20 */ /* 0x004fe20008400000 */
[----:B------:R-:W-:-:S03]  /*5c20*/  PRMT R32, RZ, 0x7610, R32 ;  /* 0x00007610ff207816 */ /* 0x000fc60000000020 */
[----:B------:R-:W-:-:S05]  /*5c30*/  FFMA R33, R226, UR20, R33 ;  /* 0x00000014e2217c23 */ /* 0x000fca0008000021 */
[----:B------:R-:W-:-:S05]  /*5c40*/  F2FP.SATFINITE.E5M2.F32.PACK_AB_MERGE_C R33, RZ, R33, RZ ;  /* 0x00000021ff21723e */ /* 0x000fca00048060ff */
[----:B------:R2:W-:Y:S01]  /*5c50*/  @!P5 STG.E.U8 desc[UR18][R26.64], R33 ;  /* 0x000000211a00d986 */ /* 0x0005e2000c101112 */
[----:B------:R-:W-:Y:S05]  /*5c60*/  @P3 BRA `(.L_x_44) ;  /* 0x0000000000043947 */ /* 0x000fea0003800000 */
[----:B------:R0:W5:Y:S02]  /*5c70*/  LDG.E.U8 R32, desc[UR18][R30.64+0x1] ;  /* 0x000001121e207981 */ /* 0x000164000c1e1100 */
.L_x_44:
[----:B------:R-:W-:Y:S05]  /*5c80*/  BSYNC B1 ;  /* 0x0000000000017941 */ /* 0x000fea0003800000 */
.L_x_43:
[----:B-----5:R-:W-:Y:S01]  /*5c90*/  LOP3.LUT R32, R32, 0xff, RZ, 0xc0, !PT ;  /* 0x000000ff20207812 */ /* 0x020fe200078ec0ff */
[----:B------:R-:W-:Y:S01]  /*5ca0*/  BSSY B1, `(.L_x_45) ;  /* 0x000000b000017945 */ /* 0x000fe20003800000 */
[----:B------:R-:W-:Y:S02]  /*5cb0*/  ISETP.LT.OR P4, PT, R35, 0x9, !P0 ;  /* 0x000000092300780c */ /* 0x000fe40004781670 */
[----:B------:R-:W-:-:S05]  /*5cc0*/  F2FP.F16.E5M2.UNPACK_B R32, R32 ;  /* 0x00000020ff20723e */ /* 0x000fca00020004ff */
[----:B------:R-:W-:-:S05]  /*5cd0*/  HADD2.F32 R32, -RZ, R32.H0_H0 ;  /* 0x20000020ff207230 */ /* 0x000fca0000004100 */
[----:B------:R-:W-:-:S04]  /*5ce0*/  FMUL R32, R32, UR21 ;  /* 0x0000001520207c20 */ /* 0x000fc80008400000 */
[----:B------:R-:W-:-:S05]  /*5cf0*/  FFMA R32, R225, UR20, R32 ;  /* 0x00000014e1207c23 */ /* 0x000fca0008000020 */
[----:B--2---:R-:W-:Y:S02]  /*5d00*/  F2FP.SATFINITE.E5M2.F32.PACK_AB_MERGE_C R33, RZ, R32, RZ ;  /* 0x00000020ff21723e */ /* 0x004fe400048060ff */
[----:B------:R-:W-:-:S03]  /*5d10*/  PRMT R32, RZ, 0x7610, R32 ;  /* 0x00007610ff207816 */ /* 0x000fc60000000020 */
[----:B------:R2:W-:Y:S01]  /*5d20*/  @!P3 STG.E.U8 desc[UR18][R26.64+0x1], R33 ;  /* 0x000001211a00b986 */ /* 0x0005e2000c101112 */
[----:B------:R-:W-:Y:S05]  /*5d30*/  @P4 BRA `(.L_x_46) ;  /* 0x0000000000044947 */ /* 0x000fea0003800000 */
[----:B------:R0:W5:Y:S02]  /*5d40*/  LDG.E.U8 R32, desc[UR18][R28.64+0x8] ;  /* 0x000008121c207981 */ /* 0x000164000c1e1100 */
.L_x_46:
[----:B------:R-:W-:Y:S05]  /*5d50*/  BSYNC B1 ;  /* 0x0000000000017941 */ /* 0x000fea0003800000 */
.L_x_45:
        /* <DEDUP_REMOVED lines=12> */
.L_x_48:
[----:B------:R-:W-:Y:S05]  /*5e20*/  BSYNC B1 ;  /* 0x0000000000017941 */ /* 0x000fea0003800000 */
.L_x_47:
        /* <DEDUP_REMOVED lines=12> */
.L_x_50:
[----:B------:R-:W-:Y:S05]  /*5ef0*/  BSYNC B1 ;  /* 0x0000000000017941 */ /* 0x000fea0003800000 */
.L_x_49:
        /* <DEDUP_REMOVED lines=12> */
.L_x_52:
[----:B------:R-:W-:Y:S05]  /*5fc0*/  BSYNC B1 ;  /* 0x0000000000017941 */ /* 0x000fea0003800000 */
.L_x_51:
        /* <DEDUP_REMOVED lines=12> */
.L_x_54:
[----:B------:R-:W-:Y:S05]  /*6090*/  BSYNC B1 ;  /* 0x0000000000017941 */ /* 0x000fea0003800000 */
.L_x_53:
        /* <DEDUP_REMOVED lines=12> */
.L_x_56:
[----:B------:R-:W-:Y:S05]  /*6160*/  BSYNC B1 ;  /* 0x0000000000017941 */ /* 0x000fea0003800000 */
.L_x_55:
        /* <DEDUP_REMOVED lines=12> */
.L_x_58:
[----:B------:R-:W-:Y:S05]  /*6230*/  BSYNC B1 ;  /* 0x0000000000017941 */ /* 0x000fea0003800000 */
.L_x_57:
        /* <DEDUP_REMOVED lines=12> */
.L_x_60:
[----:B------:R-:W-:Y:S05]  /*6300*/  BSYNC B1 ;  /* 0x0000000000017941 */ /* 0x000fea0003800000 */
.L_x_59:
        /* <DEDUP_REMOVED lines=12> */
.L_x_62:
[----:B------:R-:W-:Y:S05]  /*63d0*/  BSYNC B1 ;  /* 0x0000000000017941 */ /* 0x000fea0003800000 */
.L_x_61:
        /* <DEDUP_REMOVED lines=12> */
.L_x_64:
[----:B------:R-:W-:Y:S05]  /*64a0*/  BSYNC B1 ;  /* 0x0000000000017941 */ /* 0x000fea0003800000 */
.L_x_63:
        /* <DEDUP_REMOVED lines=12> */
.L_x_66:
[----:B------:R-:W-:Y:S05]  /*6570*/  BSYNC B1 ;  /* 0x0000000000017941 */ /* 0x000fea0003800000 */
.L_x_65:
        /* <DEDUP_REMOVED lines=12> */
.L_x_68:
[----:B------:R-:W-:Y:S05]  /*6640*/  BSYNC B1 ;  /* 0x0000000000017941 */ /* 0x000fea0003800000 */
.L_x_67:
        /* <DEDUP_REMOVED lines=12> */
.L_x_70:
[----:B------:R-:W-:Y:S05]  /*6710*/  BSYNC B1 ;  /* 0x0000000000017941 */ /* 0x000fea0003800000 */
.L_x_69:
        /* <DEDUP_REMOVED lines=12> */
.L_x_72:
[----:B------:R-:W-:Y:S05]  /*67e0*/  BSYNC B1 ;  /* 0x0000000000017941 */ /* 0x000fea0003800000 */
.L_x_71:
        /* <DEDUP_REMOVED lines=12> */
.L_x_74:
[----:B------:R-:W-:Y:S05]  /*68b0*/  BSYNC B1 ;  /* 0x0000000000017941 */ /* 0x000fea0003800000 */
.L_x_73:
        /* <DEDUP_REMOVED lines=12> */
.L_x_76:
[----:B------:R-:W-:Y:S05]  /*6980*/  BSYNC B1 ;  /* 0x0000000000017941 */ /* 0x000fea0003800000 */
.L_x_75:
        /* <DEDUP_REMOVED lines=12> */
.L_x_78:
[----:B------:R-:W-:Y:S05]  /*6a50*/  BSYNC B1 ;  /* 0x0000000000017941 */ /* 0x000fea0003800000 */
.L_x_77:
        /* <DEDUP_REMOVED lines=12> */
.L_x_80:
[----:B------:R-:W-:Y:S05]  /*6b20*/  BSYNC B1 ;  /* 0x0000000000017941 */ /* 0x000fea0003800000 */
.L_x_79:
        /* <DEDUP_REMOVED lines=12> */
.L_x_82:
[----:B------:R-:W-:Y:S05]  /*6bf0*/  BSYNC B1 ;  /* 0x0000000000017941 */ /* 0x000fea0003800000 */
.L_x_81:
        /* <DEDUP_REMOVED lines=12> */
.L_x_84:
[----:B------:R-:W-:Y:S05]  /*6cc0*/  BSYNC B1 ;  /* 0x0000000000017941 */ /* 0x000fea0003800000 */
.L_x_83:
        /* <DEDUP_REMOVED lines=12> */
.L_x_86:
[----:B------:R-:W-:Y:S05]  /*6d90*/  BSYNC B1 ;  /* 0x0000000000017941 */ /* 0x000fea0003800000 */
.L_x_85:
        /* <DEDUP_REMOVED lines=12> */
.L_x_88:
[----:B------:R-:W-:Y:S05]  /*6e60*/  BSYNC B1 ;  /* 0x0000000000017941 */ /* 0x000fea0003800000 */
.L_x_87:
        /* <DEDUP_REMOVED lines=12> */
.L_x_90:
[----:B------:R-:W-:Y:S05]  /*6f30*/  BSYNC B1 ;  /* 0x0000000000017941 */ /* 0x000fea0003800000 */
.L_x_89:
        /* <DEDUP_REMOVED lines=12> */
.L_x_92:
[----:B------:R-:W-:Y:S05]  /*7000*/  BSYNC B1 ;  /* 0x0000000000017941 */ /* 0x000fea0003800000 */
.L_x_91:
        /* <DEDUP_REMOVED lines=12> */
.L_x_94:
[----:B------:R-:W-:Y:S05]  /*70d0*/  BSYNC B1 ;  /* 0x0000000000017941 */ /* 0x000fea0003800000 */
.L_x_93:
        /* <DEDUP_REMOVED lines=12> */
.L_x_96:
[----:B------:R-:W-:Y:S05]  /*71a0*/  BSYNC B1 ;  /* 0x0000000000017941 */ /* 0x000fea0003800000 */
.L_x_95:
        /* <DEDUP_REMOVED lines=12> */
.L_x_98:
[----:B------:R-:W-:Y:S05]  /*7270*/  BSYNC B1 ;  /* 0x0000000000017941 */ /* 0x000fea0003800000 */
.L_x_97:
        /* <DEDUP_REMOVED lines=12> */
.L_x_100:
[----:B------:R-:W-:Y:S05]  /*7340*/  BSYNC B1 ;  /* 0x0000000000017941 */ /* 0x000fea0003800000 */
.L_x_99:
        /* <DEDUP_REMOVED lines=12> */
.L_x_102:
[----:B------:R-:W-:Y:S05]  /*7410*/  BSYNC B1 ;  /* 0x0000000000017941 */ /* 0x000fea0003800000 */
.L_x_101:
        /* <DEDUP_REMOVED lines=12> */
.L_x_104:
[----:B------:R-:W-:Y:S05]  /*74e0*/  BSYNC B1 ;  /* 0x0000000000017941 */ /* 0x000fea0003800000 */
.L_x_103:
        /* <DEDUP_REMOVED lines=12> */
.L_x_106:
[----:B------:R-:W-:Y:S05]  /*75b0*/  BSYNC B1 ;  /* 0x0000000000017941 */ /* 0x000fea0003800000 */
.L_x_105:
        /* <DEDUP_REMOVED lines=12> */
.L_x_108:
[----:B------:R-:W-:Y:S05]  /*7680*/  BSYNC B1 ;  /* 0x0000000000017941 */ /* 0x000fea0003800000 */
.L_x_107:
        /* <DEDUP_REMOVED lines=12> */
.L_x_110:
[----:B------:R-:W-:Y:S05]  /*7750*/  BSYNC B1 ;  /* 0x0000000000017941 */ /* 0x000fea0003800000 */
.L_x_109:
        /* <DEDUP_REMOVED lines=12> */
.L_x_112:
[----:B------:R-:W-:Y:S05]  /*7820*/  BSYNC B1 ;  /* 0x0000000000017941 */ /* 0x000fea0003800000 */
.L_x_111:
        /* <DEDUP_REMOVED lines=12> */
.L_x_114:
[----:B------:R-:W-:Y:S05]  /*78f0*/  BSYNC B1 ;  /* 0x0000000000017941 */ /* 0x000fea0003800000 */
.L_x_113:
        /* <DEDUP_REMOVED lines=12> */
.L_x_116:
[----:B------:R-:W-:Y:S05]  /*79c0*/  BSYNC B1 ;  /* 0x0000000000017941 */ /* 0x000fea0003800000 */
.L_x_115:
        /* <DEDUP_REMOVED lines=12> */
.L_x_118:
[----:B------:R-:W-:Y:S05]  /*7a90*/  BSYNC B1 ;  /* 0x0000000000017941 */ /* 0x000fea0003800000 */
.L_x_117:
        /* <DEDUP_REMOVED lines=12> */
.L_x_120:
[----:B------:R-:W-:Y:S05]  /*7b60*/  BSYNC B1 ;  /* 0x0000000000017941 */ /* 0x000fea0003800000 */
.L_x_119:
        /* <DEDUP_REMOVED lines=12> */
.L_x_122:
[----:B------:R-:W-:Y:S05]  /*7c30*/  BSYNC B1 ;  /* 0x0000000000017941 */ /* 0x000fea0003800000 */
.L_x_121:
        /* <DEDUP_REMOVED lines=12> */
.L_x_124:
[----:B------:R-:W-:Y:S05]  /*7d00*/  BSYNC B1 ;  /* 0x0000000000017941 */ /* 0x000fea0003800000 */
.L_x_123:
        /* <DEDUP_REMOVED lines=12> */
.L_x_126:
[----:B------:R-:W-:Y:S05]  /*7dd0*/  BSYNC B1 ;  /* 0x0000000000017941 */ /* 0x000fea0003800000 */
.L_x_125:
        /* <DEDUP_REMOVED lines=12> */
.L_x_128:
[----:B------:R-:W-:Y:S05]  /*7ea0*/  BSYNC B1 ;  /* 0x0000000000017941 */ /* 0x000fea0003800000 */
.L_x_127:
        /* <DEDUP_REMOVED lines=12> */
.L_x_130:
[----:B------:R-:W-:Y:S05]  /*7f70*/  BSYNC B1 ;  /* 0x0000000000017941 */ /* 0x000fea0003800000 */
.L_x_129:
        /* <DEDUP_REMOVED lines=12> */
.L_x_132:
[----:B------:R-:W-:Y:S05]  /*8040*/  BSYNC B1 ;  /* 0x0000000000017941 */ /* 0x000fea0003800000 */
.L_x_131:
        /* <DEDUP_REMOVED lines=12> */
.L_x_134:
[----:B------:R-:W-:Y:S05]  /*8110*/  BSYNC B1 ;  /* 0x0000000000017941 */ /* 0x000fea0003800000 */
.L_x_133:
        /* <DEDUP_REMOVED lines=12> */
.L_x_136:
[----:B------:R-:W-:Y:S05]  /*81e0*/  BSYNC B1 ;  /* 0x0000000000017941 */ /* 0x000fea0003800000 */
.L_x_135:
        /* <DEDUP_REMOVED lines=12> */
.L_x_138:
[----:B------:R-:W-:Y:S05]  /*82b0*/  BSYNC B1 ;  /* 0x0000000000017941 */ /* 0x000fea0003800000 */
.L_x_137:
        /* <DEDUP_REMOVED lines=12> */
.L_x_140:
[----:B------:R-:W-:Y:S05]  /*8380*/  BSYNC B1 ;  /* 0x0000000000017941 */ /* 0x000fea0003800000 */
.L_x_139:
        /* <DEDUP_REMOVED lines=12> */
.L_x_142:
[----:B------:R-:W-:Y:S05]  /*8450*/  BSYNC B1 ;  /* 0x0000000000017941 */ /* 0x000fea0003800000 */
.L_x_141:
        /* <DEDUP_REMOVED lines=12> */
.L_x_144:
[----:B------:R-:W-:Y:S05]  /*8520*/  BSYNC B1 ;  /* 0x0000000000017941 */ /* 0x000fea0003800000 */
.L_x_143:
        /* <DEDUP_REMOVED lines=12> */
.L_x_146:
[----:B------:R-:W-:Y:S05]  /*85f0*/  BSYNC B1 ;  /* 0x0000000000017941 */ /* 0x000fea0003800000 */
.L_x_145:
        /* <DEDUP_REMOVED lines=12> */
.L_x_148:
[----:B------:R-:W-:Y:S05]  /*86c0*/  BSYNC B1 ;  /* 0x0000000000017941 */ /* 0x000fea0003800000 */
.L_x_147:
        /* <DEDUP_REMOVED lines=12> */
.L_x_150:
[----:B------:R-:W-:Y:S05]  /*8790*/  BSYNC B1 ;  /* 0x0000000000017941 */ /* 0x000fea0003800000 */
.L_x_149:
        /* <DEDUP_REMOVED lines=12> */
.L_x_152:
[----:B------:R-:W-:Y:S05]  /*8860*/  BSYNC B1 ;  /* 0x0000000000017941 */ /* 0x000fea0003800000 */
.L_x_151:
        /* <DEDUP_REMOVED lines=12> */
.L_x_154:
[----:B------:R-:W-:Y:S05]  /*8930*/  BSYNC B1 ;  /* 0x0000000000017941 */ /* 0x000fea0003800000 */
.L_x_153:
        /* <DEDUP_REMOVED lines=12> */
.L_x_156:
[----:B------:R-:W-:Y:S05]  /*8a00*/  BSYNC B1 ;  /* 0x0000000000017941 */ /* 0x000fea0003800000 */
.L_x_155:
        /* <DEDUP_REMOVED lines=12> */
.L_x_158:
[----:B------:R-:W-:Y:S05]  /*8ad0*/  BSYNC B1 ;  /* 0x0000000000017941 */ /* 0x000fea0003800000 */
.L_x_157:
        /* <DEDUP_REMOVED lines=12> */
.L_x_160:
[----:B------:R-:W-:Y:S05]  /*8ba0*/  BSYNC B1 ;  /* 0x0000000000017941 */ /* 0x000fea0003800000 */
.L_x_159:
        /* <DEDUP_REMOVED lines=12> */
.L_x_162:
[----:B------:R-:W-:Y:S05]  /*8c70*/  BSYNC B1 ;  /* 0x0000000000017941 */ /* 0x000fea0003800000 */
.L_x_161:
        /* <DEDUP_REMOVED lines=12> */
.L_x_164:
[----:B------:R-:W-:Y:S05]  /*8d40*/  BSYNC B1 ;  /* 0x0000000000017941 */ /* 0x000fea0003800000 */
.L_x_163:
        /* <DEDUP_REMOVED lines=12> */
.L_x_166:
[----:B------:R-:W-:Y:S05]  /*8e10*/  BSYNC B1 ;  /* 0x0000000000017941 */ /* 0x000fea0003800000 */
.L_x_165:
        /* <DEDUP_REMOVED lines=12> */
.L_x_168:
[----:B------:R-:W-:Y:S05]  /*8ee0*/  BSYNC B1 ;  /* 0x0000000000017941 */ /* 0x000fea0003800000 */
.L_x_167:
        /* <DEDUP_REMOVED lines=12> */
.L_x_170:
[----:B------:R-:W-:Y:S05]  /*8fb0*/  BSYNC B1 ;  /* 0x0000000000017941 */ /* 0x000fea0003800000 */
.L_x_169:
        /* <DEDUP_REMOVED lines=12> */
.L_x_172:
[----:B------:R-:W-:Y:S05]  /*9080*/  BSYNC B1 ;  /* 0x0000000000017941 */ /* 0x000fea0003800000 */
.L_x_171:
        /* <DEDUP_REMOVED lines=12> */
.L_x_174:
[----:B------:R-:W-:Y:S05]  /*9150*/  BSYNC B1 ;  /* 0x0000000000017941 */ /* 0x000fea0003800000 */
.L_x_173:
        /* <DEDUP_REMOVED lines=12> */
.L_x_176:
[----:B------:R-:W-:Y:S05]  /*9220*/  BSYNC B1 ;  /* 0x0000000000017941 */ /* 0x000fea0003800000 */
.L_x_175:
        /* <DEDUP_REMOVED lines=12> */
.L_x_178:
[----:B------:R-:W-:Y:S05]  /*92f0*/  BSYNC B1 ;  /* 0x0000000000017941 */ /* 0x000fea0003800000 */
.L_x_177:
        /* <DEDUP_REMOVED lines=12> */
.L_x_180:
[----:B------:R-:W-:Y:S05]  /*93c0*/  BSYNC B1 ;  /* 0x0000000000017941 */ /* 0x000fea0003800000 */
.L_x_179:
        /* <DEDUP_REMOVED lines=12> */
.L_x_182:
[----:B------:R-:W-:Y:S05]  /*9490*/  BSYNC B1 ;  /* 0x0000000000017941 */ /* 0x000fea0003800000 */
.L_x_181:
        /* <DEDUP_REMOVED lines=12> */
.L_x_184:
[----:B------:R-:W-:Y:S05]  /*9560*/  BSYNC B1 ;  /* 0x0000000000017941 */ /* 0x000fea0003800000 */
.L_x_183:
        /* <DEDUP_REMOVED lines=12> */
.L_x_186:
[----:B------:R-:W-:Y:S05]  /*9630*/  BSYNC B1 ;  /* 0x0000000000017941 */ /* 0x000fea0003800000 */
.L_x_185:
        /* <DEDUP_REMOVED lines=12> */
.L_x_188:
[----:B------:R-:W-:Y:S05]  /*9700*/  BSYNC B1 ;  /* 0x0000000000017941 */ /* 0x000fea0003800000 */
.L_x_187:
        /* <DEDUP_REMOVED lines=12> */
.L_x_190:
[----:B------:R-:W-:Y:S05]  /*97d0*/  BSYNC B1 ;  /* 0x0000000000017941 */ /* 0x000fea0003800000 */
.L_x_189:
        /* <DEDUP_REMOVED lines=12> */
.L_x_192:
[----:B------:R-:W-:Y:S05]  /*98a0*/  BSYNC B1 ;  /* 0x0000000000017941 */ /* 0x000fea0003800000 */
.L_x_191:
[----:B-----5:R-:W-:Y:S01]  /*98b0*/  LOP3.LUT R32, R32, 0xff, RZ, 0xc0, !PT ;  /* 0x000000ff20207812 */ /* 0x020fe200078ec0ff */
[----:B------:R-:W-:Y:S01]  /*98c0*/  BSSY B1, `(.L_x_193) ;  /* 0x000000b000017945 */ /* 0x000fe20003800000 */
[----:B------:R-:W-:Y:S02]  /*98d0*/  ISETP.LT.OR P4, PT, R35, 0x99, !P1 ;  /* 0x000000992300780c */ /* 0x000fe40004f81670 */
[----:B------:R-:W-:-:S05]  /*98e0*/  F2FP.F16.E5M2.UNPACK_B R32, R32 ;  /* 0x00000020ff20723e */ /* 0x000fca00020004ff */
[----:B------:R-:W-:-:S05]  /*98f0*/  HADD2.F32 R32, -RZ, R32.H0_H0 ;  /* 0x20000020ff207230 */ /* 0x000fca0000004100 */
[----:B------:R-:W-:-:S04]  /*9900*/  FMUL R32, R32, UR21 ;  /* 0x0000001520207c20 */ /* 0x000fc80008400000 */
[----:B------:R-:W-:Y:S01]  /*9910*/  FFMA R32, R23, UR20, R32 ;  /* 0x0000001417207c23 */ /* 0x000fe20008000020 */
[----:B------:R-:W-:-:S04]  /*9920*/  PRMT R23, RZ, 0x7610, R23 ;  /* 0x00007610ff177816 */ /* 0x000fc80000000017 */
[----:B--2---:R-:W-:-:S05]  /*9930*/  F2FP.SATFINITE.E5M2.F32.PACK_AB_MERGE_C R33, RZ, R32, RZ ;  /* 0x00000020ff21723e */ /* 0x004fca00048060ff */
[----:B------:R2:W-:Y:S01]  /*9940*/  @!P3 STG.E.U8 desc[UR18][R24.64+0x99], R33 ;  /* 0x000099211800b986 */ /* 0x0005e2000c101112 */
[----:B------:R-:W-:Y:S05]  /*9950*/  @P4 BRA `(.L_x_194) ;  /* 0x0000000000044947 */ /* 0x000fea0003800000 */
[----:B------:R0:W5:Y:S02]  /*9960*/  LDG.E.U8 R23, desc[UR18][R30.64+0x98] ;  /* 0x000098121e177981 */ /* 0x000164000c1e1100 */
.L_x_194:
[----:B------:R-:W-:Y:S05]  /*9970*/  BSYNC B1 ;  /* 0x0000000000017941 */ /* 0x000fea0003800000 */
.L_x_193:
        /* <DEDUP_REMOVED lines=8> */
[----:B------:R-:W-:-:S05]  /*9a00*/  F2FP.SATFINITE.E5M2.F32.PACK_AB_MERGE_C R23, RZ, R23, RZ ;  /* 0x00000017ff17723e */ /* 0x000fca00048060ff */
[----:B------:R0:W-:Y:S01]  /*9a10*/  @!P4 STG.E.U8 desc[UR18][R26.64+0x98], R23 ;  /* 0x000098171a00c986 */ /* 0x0001e2000c101112 */
[----:B------:R-:W-:Y:S05]  /*9a20*/  @P3 BRA `(.L_x_196) ;  /* 0x0000000000043947 */ /* 0x000fea0003800000 */
[----:B------:R0:W5:Y:S02]  /*9a30*/  LDG.E.U8 R22, desc[UR18][R30.64+0x99] ;  /* 0x000099121e167981 */ /* 0x000164000c1e1100 */
.L_x_196:
[----:B------:R-:W-:Y:S05]  /*9a40*/  BSYNC B1 ;  /* 0x0000000000017941 */ /* 0x000fea0003800000 */
.L_x_195:
        /* <DEDUP_REMOVED lines=8> */
[----:B0-----:R-:W-:-:S05]  /*9ad0*/  F2FP.SATFINITE.E5M2.F32.PACK_AB_MERGE_C R23, RZ, R22, RZ ;  /* 0x00000016ff17723e */ /* 0x001fca00048060ff */
[----:B------:R0:W-:Y:S01]  /*9ae0*/  @!P3 STG.E.U8 desc[UR18][R26.64+0x99], R23 ;  /* 0x000099171a00b986 */ /* 0x0001e2000c101112 */
[----:B------:R-:W-:Y:S05]  /*9af0*/  @P4 BRA `(.L_x_198) ;  /* 0x0000000000044947 */ /* 0x000fea0003800000 */
[----:B------:R0:W5:Y:S02]  /*9b00*/  LDG.E.U8 R21, desc[UR18][R28.64+0xa0] ;  /* 0x0000a0121c157981 */ /* 0x000164000c1e1100 */
.L_x_198:
[----:B------:R-:W-:Y:S05]  /*9b10*/  BSYNC B1 ;  /* 0x0000000000017941 */ /* 0x000fea0003800000 */
.L_x_197:
        /* <DEDUP_REMOVED lines=12> */
.L_x_200:
[----:B------:R-:W-:Y:S05]  /*9be0*/  BSYNC B1 ;  /* 0x0000000000017941 */ /* 0x000fea0003800000 */
.L_x_199:
        /* <DEDUP_REMOVED lines=12> */
.L_x_202:
[----:B------:R-:W-:Y:S05]  /*9cb0*/  BSYNC B1 ;  /* 0x0000000000017941 */ /* 0x000fea0003800000 */
.L_x_201:
        /* <DEDUP_REMOVED lines=12> */
.L_x_204:
[----:B------:R-:W-:Y:S05]  /*9d80*/  BSYNC B1 ;  /* 0x0000000000017941 */ /* 0x000fea0003800000 */
.L_x_203:
        /* <DEDUP_REMOVED lines=12> */
.L_x_206:
[----:B------:R-:W-:Y:S05]  /*9e50*/  BSYNC B1 ;  /* 0x0000000000017941 */ /* 0x000fea0003800000 */
.L_x_205:
        /* <DEDUP_REMOVED lines=12> */
.L_x_208:
[----:B------:R-:W-:Y:S05]  /*9f20*/  BSYNC B1 ;  /* 0x0000000000017941 */ /* 0x000fea0003800000 */
.L_x_207:
        /* <DEDUP_REMOVED lines=12> */
.L_x_210:
[----:B------:R-:W-:Y:S05]  /*9ff0*/  BSYNC B1 ;  /* 0x0000000000017941 */ /* 0x000fea0003800000 */
.L_x_209:
        /* <DEDUP_REMOVED lines=12> */
.L_x_212:
[----:B------:R-:W-:Y:S05]  /*a0c0*/  BSYNC B1 ;  /* 0x0000000000017941 */ /* 0x000fea0003800000 */
.L_x_211:
        /* <DEDUP_REMOVED lines=12> */
.L_x_214:
[----:B------:R-:W-:Y:S05]  /*a190*/  BSYNC B1 ;  /* 0x0000000000017941 */ /* 0x000fea0003800000 */
.L_x_213:
        /* <DEDUP_REMOVED lines=12> */
.L_x_216:
[----:B------:R-:W-:Y:S05]  /*a260*/  BSYNC B1 ;  /* 0x0000000000017941 */ /* 0x000fea0003800000 */
.L_x_215:
        /* <DEDUP_REMOVED lines=12> */
.L_x_218:
[----:B------:R-:W-:Y:S05]  /*a330*/  BSYNC B1 ;  /* 0x0000000000017941 */ /* 0x000fea0003800000 */
.L_x_217:
        /* <DEDUP_REMOVED lines=12> */
.L_x_220:
[----:B------:R-:W-:Y:S05]  /*a400*/  BSYNC B1 ;  /* 0x0000000000017941 */ /* 0x000fea0003800000 */
.L_x_219:
        /* <DEDUP_REMOVED lines=12> */
.L_x_222:
[----:B------:R-:W-:Y:S05]  /*a4d0*/  BSYNC B1 ;  /* 0x0000000000017941 */ /* 0x000fea0003800000 */
.L_x_221:
        /* <DEDUP_REMOVED lines=12> */
.L_x_224:
[----:B------:R-:W-:Y:S05]  /*a5a0*/  BSYNC B1 ;  /* 0x0000000000017941 */ /* 0x000fea0003800000 */
.L_x_223:
        /* <DEDUP_REMOVED lines=12> */
.L_x_226:
[----:B------:R-:W-:Y:S05]  /*a670*/  BSYNC B1 ;  /* 0x0000000000017941 */ /* 0x000fea0003800000 */
.L_x_225:
        /* <DEDUP_REMOVED lines=12> */
.L_x_228:
[----:B------:R-:W-:Y:S05]  /*a740*/  BSYNC B1 ;  /* 0x0000000000017941 */ /* 0x000fea0003800000 */
.L_x_227:
        /* <DEDUP_REMOVED lines=12> */
.L_x_230:
[----:B------:R-:W-:Y:S05]  /*a810*/  BSYNC B1 ;  /* 0x0000000000017941 */ /* 0x000fea0003800000 */
.L_x_229:
        /* <DEDUP_REMOVED lines=12> */
.L_x_232:
[----:B------:R-:W-:Y:S05]  /*a8e0*/  BSYNC B1 ;  /* 0x0000000000017941 */ /* 0x000fea0003800000 */
.L_x_231:
        /* <DEDUP_REMOVED lines=12> */
.L_x_234:
[----:B------:R-:W-:Y:S05]  /*a9b0*/  BSYNC B1 ;  /* 0x0000000000017941 */ /* 0x000fea0003800000 */
.L_x_233:
        /* <DEDUP_REMOVED lines=12> */
.L_x_236:
[----:B------:R-:W-:Y:S05]  /*aa80*/  BSYNC B1 ;  /* 0x0000000000017941 */ /* 0x000fea0003800000 */
.L_x_235:
[----:B-----5:R-:W-:Y:S01]  /*aa90*/  LOP3.LUT R2, R2, 0xff, RZ, 0xc0, !PT ;  /* 0x000000ff02027812 */ /* 0x020fe200078ec0ff */
[----:B------:R-:W-:Y:S01]  /*aaa0*/  BSSY B1, `(.L_x_237) ;  /* 0x000000b000017945 */ /* 0x000fe20003800000 */
[----:B------:R-:W-:Y:S02]  /*aab0*/  ISETP.LT.OR P4, PT, R35, 0xc9, !P0 ;  /* 0x000000c92300780c */ /* 0x000fe40004781670 */
[----:B------:R-:W-:-:S05]  /*aac0*/  F2FP.F16.E5M2.UNPACK_B R2, R2 ;  /* 0x00000002ff02723e */ /* 0x000fca00020004ff */
[----:B------:R-:W-:-:S05]  /*aad0*/  HADD2.F32 R2, -RZ, R2.H0_H0 ;  /* 0x20000002ff027230 */ /* 0x000fca0000004100 */
[----:B0-----:R-:W-:-:S04]  /*aae0*/  FMUL R3, R2, UR21 ;  /* 0x0000001502037c20 */ /* 0x001fc80008400000 */
[----:B------:R-:W-:Y:S01]  /*aaf0*/  FFMA R3, R0, UR20, R3 ;  /* 0x0000001400037c23 */ /* 0x000fe20008000003 */
[----:B------:R-:W-:-:S04]  /*ab00*/  PRMT R0, RZ, 0x7610, R0 ;  /* 0x00007610ff007816 */ /* 0x000fc80000000000 */
[----:B------:R-:W-:-:S05]  /*ab10*/  F2FP.SATFINITE.E5M2.F32.PACK_AB_MERGE_C R3, RZ, R3, RZ ;  /* 0x00000003ff03723e */ /* 0x000fca00048060ff */
[----:B------:R0:W-:Y:S01]  /*ab20*/  @!P3 STG.E.U8 desc[UR18][R26.64+0xc1], R3 ;  /* 0x0000c1031a00b986 */ /* 0x0001e2000c101112 */
[----:B------:R-:W-:Y:S05]  /*ab30*/  @P4 BRA `(.L_x_238) ;  /* 0x0000000000044947 */ /* 0x000fea0003800000 */
[----:B------:R0:W5:Y:S02]  /*ab40*/  LDG.E.U8 R0, desc[UR18][R28.64+0xc8] ;  /* 0x0000c8121c007981 */ /* 0x000164000c1e1100 */
.L_x_238:
[----:B------:R-:W-:Y:S05]  /*ab50*/  BSYNC B1 ;  /* 0x0000000000017941 */ /* 0x000fea0003800000 */
.L_x_237:
[----:B------:R-:W2:Y:S01]  /*ab60*/  LDL.LU R2, [R1] ;  /* 0x0000000001027983 */ /* 0x000ea20000300800 */
[----:B-----5:R-:W-:Y:S01]  /*ab70*/  LOP3.LUT R0, R0, 0xff, RZ, 0xc0, !PT ;  /* 0x000000ff00007812 */ /* 0x020fe200078ec0ff */
[----:B------:R-:W-:Y:S01]  /*ab80*/  BSSY B1, `(.L_x_239) ;  /* 0x000000b000017945 */ /* 0x000fe20003800000 */
[----:B------:R-:W-:Y:S02]  /*ab90*/  ISETP.LT.OR P3, PT, R35, 0xca, !P0 ;  /* 0x000000ca2300780c */ /* 0x000fe40004761670 */
[----:B------:R-:W-:-:S05]  /*aba0*/  F2FP.F16.E5M2.UNPACK_B R0, R0 ;  /* 0x00000000ff00723e */ /* 0x000fca00020004ff */
[----:B------:R-:W-:-:S05]  /*abb0*/  HADD2.F32 R0, -RZ, R0.H0_H0 ;  /* 0x20000000ff007230 */ /* 0x000fca0000004100 */
[----:B------:R-:W-:-:S04]  /*abc0*/  FMUL R0, R0, UR21 ;  /* 0x0000001500007c20 */ /* 0x000fc80008400000 */
[----:B--2---:R-:W-:-:S05]  /*abd0*/  FFMA R0, R2, UR20, R0 ;  /* 0x0000001402007c23 */ /* 0x004fca0008000000 */
[----:B0-----:R-:W-:Y:S02]  /*abe0*/  F2FP.SATFINITE.E5M2.F32.PACK_AB_MERGE_C R3, RZ, R0, RZ ;  /* 0x00000000ff03723e */ /* 0x001fe400048060ff */
[----:B------:R-:W-:-:S03]  /*abf0*/  PRMT R0, RZ, 0x7610, R0 ;  /* 0x00007610ff007816 */ /* 0x000fc60000000000 */
[----:B------:R0:W-:Y:S01]  /*ac00*/  @!P4 STG.E.U8 desc[UR18][R24.64+0xc8], R3 ;  /* 0x0000c8031800c986 */ /* 0x0001e2000c101112 */
[----:B------:R-:W-:Y:S05]  /*ac10*/  @P3 BRA `(.L_x_240) ;  /* 0x0000000000043947 */ /* 0x000fea0003800000 */
[----:B------:R2:W5:Y:S02]  /*ac20*/  LDG.E.U8 R0, desc[UR18][R28.64+0xc9] ;  /* 0x0000c9121c007981 */ /* 0x000564000c1e1100 */
.L_x_240:
[----:B------:R-:W-:Y:S05]  /*ac30*/  BSYNC B1 ;  /* 0x0000000000017941 */ /* 0x000fea0003800000 */
.L_x_239:
[----:B------:R-:W3:Y:S01]  /*ac40*/  LDL.LU R2, [R1+0x4] ;  /* 0x0000040001027983 */ /* 0x000ee20000300800 */
[----:B-----5:R-:W-:Y:S01]  /*ac50*/  LOP3.LUT R0, R0, 0xff, RZ, 0xc0, !PT ;  /* 0x000000ff00007812 */ /* 0x020fe200078ec0ff */
[----:B------:R-:W-:Y:S01]  /*ac60*/  BSSY B1, `(.L_x_241) ;  /* 0x000000b000017945 */ /* 0x000fe20003800000 */
[----:B------:R-:W-:Y:S02]  /*ac70*/  ISETP.LT.OR P4, PT, R35, 0xc9, !P1 ;  /* 0x000000c92300780c */ /* 0x000fe40004f81670 */
[----:B------:R-:W-:-:S05]  /*ac80*/  F2FP.F16.E5M2.UNPACK_B R0, R0 ;  /* 0x00000000ff00723e */ /* 0x000fca00020004ff */
[----:B------:R-:W-:-:S05]  /*ac90*/  HADD2.F32 R0, -RZ, R0.H0_H0 ;  /* 0x20000000ff007230 */ /* 0x000fca0000004100 */
[----:B------:R-:W-:-:S04]  /*aca0*/  FMUL R0, R0, UR21 ;  /* 0x0000001500007c20 */ /* 0x000fc80008400000 */
[----:B---3--:R-:W-:-:S05]  /*acb0*/  FFMA R0, R2, UR20, R0 ;  /* 0x0000001402007c23 */ /* 0x008fca0008000000 */
[----:B0-----:R-:W-:Y:S02]  /*acc0*/  F2FP.SATFINITE.E5M2.F32.PACK_AB_MERGE_C R3, RZ, R0, RZ ;  /* 0x00000000ff03723e */ /* 0x001fe400048060ff */
[----:B------:R-:W-:-:S03]  /*acd0*/  PRMT R0, RZ, 0x7610, R0 ;  /* 0x00007610ff007816 */ /* 0x000fc60000000000 */
[----:B------:R0:W-:Y:S01]  /*ace0*/  @!P3 STG.E.U8 desc[UR18][R24.64+0xc9], R3 ;  /* 0x0000c9031800b986 */ /* 0x0001e2000c101112 */
[----:B------:R-:W-:Y:S05]  /*acf0*/  @P4 BRA `(.L_x_242) ;  /* 0x0000000000044947 */ /* 0x000fea0003800000 */
[----:B------:R3:W5:Y:S02]  /*ad00*/  LDG.E.U8 R0, desc[UR18][R30.64+0xc8] ;  /* 0x0000c8121e007981 */ /* 0x000764000c1e1100 */
.L_x_242:
[----:B------:R-:W-:Y:S05]  /*ad10*/  BSYNC B1 ;  /* 0x0000000000017941 */ /* 0x000fea0003800000 */
.L_x_241:
[----:B------:R-:W2:Y:S01]  /*ad20*/  LDL.LU R2, [R1+0x8] ;  /* 0x0000080001027983 */ /* 0x000ea20000300800 */
        /* <DEDUP_REMOVED lines=12> */
.L_x_244:
[----:B------:R-:W-:Y:S05]  /*adf0*/  BSYNC B1 ;  /* 0x0000000000017941 */ /* 0x000fea0003800000 */
.L_x_243:
        /* <DEDUP_REMOVED lines=13> */
.L_x_246:
[----:B------:R-:W-:Y:S05]  /*aed0*/  BSYNC B1 ;  /* 0x0000000000017941 */ /* 0x000fea0003800000 */
.L_x_245:
        /* <DEDUP_REMOVED lines=13> */
.L_x_248:
[----:B------:R-:W-:Y:S05]  /*afb0*/  BSYNC B1 ;  /* 0x0000000000017941 */ /* 0x000fea0003800000 */
.L_x_247:
        /* <DEDUP_REMOVED lines=13> */
.L_x_250:
[----:B------:R-:W-:Y:S05]  /*b090*/  BSYNC B1 ;  /* 0x0000000000017941 */ /* 0x000fea0003800000 */
.L_x_249:
        /* <DEDUP_REMOVED lines=13> */
.L_x_252:
[----:B------:R-:W-:Y:S05]  /*b170*/  BSYNC B1 ;  /* 0x0000000000017941 */ /* 0x000fea0003800000 */
.L_x_251:
        /* <DEDUP_REMOVED lines=13> */
.L_x_254:
[----:B------:R-:W-:Y:S05]  /*b250*/  BSYNC B1 ;  /* 0x0000000000017941 */ /* 0x000fea0003800000 */
.L_x_253:
        /* <DEDUP_REMOVED lines=13> */
.L_x_256:
[----:B------:R-:W-:Y:S05]  /*b330*/  BSYNC B1 ;  /* 0x0000000000017941 */ /* 0x000fea0003800000 */
.L_x_255:
        /* <DEDUP_REMOVED lines=13> */
.L_x_258:
[----:B------:R-:W-:Y:S05]  /*b410*/  BSYNC B1 ;  /* 0x0000000000017941 */ /* 0x000fea0003800000 */
.L_x_257:
        /* <DEDUP_REMOVED lines=13> */
.L_x_260:
[----:B------:R-:W-:Y:S05]  /*b4f0*/  BSYNC B1 ;  /* 0x0000000000017941 */ /* 0x000fea0003800000 */
.L_x_259:
        /* <DEDUP_REMOVED lines=13> */
.L_x_262:
[----:B------:R-:W-:Y:S05]  /*b5d0*/  BSYNC B1 ;  /* 0x0000000000017941 */ /* 0x000fea0003800000 */
.L_x_261:
        /* <DEDUP_REMOVED lines=13> */
.L_x_264:
[----:B------:R-:W-:Y:S05]  /*b6b0*/  BSYNC B1 ;  /* 0x0000000000017941 */ /* 0x000fea0003800000 */
.L_x_263:
        /* <DEDUP_REMOVED lines=13> */
.L_x_266:
[----:B------:R-:W-:Y:S05]  /*b790*/  BSYNC B1 ;  /* 0x0000000000017941 */ /* 0x000fea0003800000 */
.L_x_265:
        /* <DEDUP_REMOVED lines=13> */
.L_x_268:
[----:B------:R-:W-:Y:S05]  /*b870*/  BSYNC B1 ;  /* 0x0000000000017941 */ /* 0x000fea0003800000 */
.L_x_267:
        /* <DEDUP_REMOVED lines=13> */
.L_x_270:
[----:B------:R-:W-:Y:S05]  /*b950*/  BSYNC B1 ;  /* 0x0000000000017941 */ /* 0x000fea0003800000 */
.L_x_269:
        /* <DEDUP_REMOVED lines=13> */
.L_x_272:
[----:B------:R-:W-:Y:S05]  /*ba30*/  BSYNC B1 ;  /* 0x0000000000017941 */ /* 0x000fea0003800000 */
.L_x_271:
        /* <DEDUP_REMOVED lines=13> */
.L_x_274:
[----:B------:R-:W-:Y:S05]  /*bb10*/  BSYNC B1 ;  /* 0x0000000000017941 */ /* 0x000fea0003800000 */
.L_x_273:
        /* <DEDUP_REMOVED lines=13> */
.L_x_276:
[----:B------:R-:W-:Y:S05]  /*bbf0*/  BSYNC B1 ;  /* 0x0000000000017941 */ /* 0x000fea0003800000 */
.L_x_275:
        /* <DEDUP_REMOVED lines=13> */
.L_x_278:
[----:B------:R-:W-:Y:S05]  /*bcd0*/  BSYNC B1 ;  /* 0x0000000000017941 */ /* 0x000fea0003800000 */
.L_x_277:
        /* <DEDUP_REMOVED lines=13> */
.L_x_280:
[----:B------:R-:W-:Y:S05]  /*bdb0*/  BSYNC B1 ;  /* 0x0000000000017941 */ /* 0x000fea0003800000 */
.L_x_279:
        /* <DEDUP_REMOVED lines=13> */
.L_x_282:
[----:B------:R-:W-:Y:S05]  /*be90*/  BSYNC B1 ;  /* 0x0000000000017941 */ /* 0x000fea0003800000 */
.L_x_281:
        /* <DEDUP_REMOVED lines=13> */
.L_x_284:
[----:B------:R-:W-:Y:S05]  /*bf70*/  BSYNC B1 ;  /* 0x0000000000017941 */ /* 0x000fea0003800000 */
.L_x_283:
        /* <DEDUP_REMOVED lines=13> */
.L_x_286:
[----:B------:R-:W-:Y:S05]  /*c050*/  BSYNC B1 ;  /* 0x0000000000017941 */ /* 0x000fea0003800000 */
.L_x_285:
        /* <DEDUP_REMOVED lines=13> */
.L_x_288:
[----:B------:R-:W-:Y:S05]  /*c130*/  BSYNC B1 ;  /* 0x0000000000017941 */ /* 0x000fea0003800000 */
.L_x_287:
        /* <DEDUP_REMOVED lines=13> */
.L_x_290:
[----:B------:R-:W-:Y:S05]  /*c210*/  BSYNC B1 ;  /* 0x0000000000017941 */ /* 0x000fea0003800000 */
.L_x_289:
        /* <DEDUP_REMOVED lines=13> */
.L_x_292:
[----:B------:R-:W-:Y:S05]  /*c2f0*/  BSYNC B1 ;  /* 0x0000000000017941 */ /* 0x000fea0003800000 */
.L_x_291:
[----:B------:R-:W-:Y:S05]  /*c300*/  @P1 BRA `(.L_x_293) ;  /* 0x00000020009c1947 */ /* 0x000fea0003800000 */
[----:B------:R-:W2:Y:S01]  /*c310*/  LDL.LU R2, [R1+0x6c] ;  /* 0x00006c0001027983 */ /* 0x000ea20000300800 */
[----:B-----5:R-:W-:-:S04]  /*c320*/  LOP3.LUT R0, R0, 0xff, RZ, 0xc0, !PT ;  /* 0x000000ff00007812 */ /* 0x020fc800078ec0ff */
[----:B------:R-:W-:-:S05]  /*c330*/  F2FP.F16.E5M2.UNPACK_B R0, R0 ;  /* 0x00000000ff00723e */ /* 0x000fca00020004ff */
[----:B------:R-:W-:-:S05]  /*c340*/  HADD2.F32 R0, -RZ, R0.H0_H0 ;  /* 0x20000000ff007230 */ /* 0x000fca0000004100 */
[----:B------:R-:W-:-:S04]  /*c350*/  FMUL R0, R0, UR21 ;  /* 0x0000001500007c20 */ /* 0x000fc80008400000 */
[----:B--2---:R-:W-:-:S05]  /*c360*/  FFMA R0, R2, UR20, R0 ;  /* 0x0000001402007c23 */ /* 0x004fca0008000000 */
[----:B0-----:R-:W-:-:S05]  /*c370*/  F2FP.SATFINITE.E5M2.F32.PACK_AB_MERGE_C R3, RZ, R0, RZ ;  /* 0x00000000ff03723e */ /* 0x001fca00048060ff */
[----:B------:R0:W-:Y:S01]  /*c380*/  STG.E.U8 desc[UR18][R26.64+0xf9], R3 ;  /* 0x0000f9031a007986 */ /* 0x0001e2000c101112 */
[----:B------:R-:W-:Y:S05]  /*c390*/  BRA `(.L_x_293) ;  /* 0x0000002000787947 */ /* 0x000fea0003800000 */
.L_x_36:
[----:B------:R-:W-:Y:S01]  /*c3a0*/  ISETP.GE.AND P1, PT, R38, 0x1, PT ;  /* 0x000000012600780c */ /* 0x000fe20003f26270 */
[----:B------:R-:W-:Y:S01]  /*c3b0*/  FMUL R228, R228, UR20 ;  /* 0x00000014e4e47c20 */ /* 0x000fe20008400000 */
[----:B------:R-:W-:Y:S01]  /*c3c0*/  FMUL R227, R227, UR20 ;  /* 0x00000014e3e37c20 */ /* 0x000fe20008400000 */
[----:B------:R-:W-:Y:S01]  /*c3d0*/  ISETP.GE.AND P0, PT, R38, 0x9, PT ;  /* 0x000000092600780c */ /* 0x000fe20003f06270 */
[----:B------:R-:W-:Y:S01]  /*c3e0*/  FMUL R226, R226, UR20 ;  /* 0x00000014e2e27c20 */ /* 0x000fe20008400000 */
[C---:B------:R-:W-:Y:S02]  /*c3f0*/  ISETP.LT.OR P4, PT, R35.reuse, 0x1, !P1 ;  /* 0x000000012300780c */ /* 0x040fe40004f81670 */
[----:B------:R-:W-:Y:S02]  /*c400*/  ISETP.LT.OR P5, PT, R35, 0x2, !P1 ;  /* 0x000000022300780c */ /* 0x000fe40004fa1670 */
[----:B------:R-:W-:Y:S02]  /*c410*/  F2FP.SATFINITE.E5M2.F32.PACK_AB_MERGE_C R29, RZ, R228, RZ ;  /* 0x000000e4ff1d723e */ /* 0x000fe400048060ff */
[----:B------:R-:W-:-:S02]  /*c420*/  F2FP.SATFINITE.E5M2.F32.PACK_AB_MERGE_C R227, RZ, R227, RZ ;  /* 0x000000e3ffe3723e */ /* 0x000fc400048060ff */
[----:B------:R-:W-:Y:S01]  /*c430*/  ISETP.LT.OR P3, PT, R35, 0x1, !P0 ;  /* 0x000000012300780c */ /* 0x000fe20004761670 */
[----:B------:R-:W-:-:S04]  /*c440*/  FMUL R225, R225, UR20 ;  /* 0x00000014e1e17c20 */ /* 0x000fc80008400000 */
[----:B------:R0:W-:Y:S01]  /*c450*/  @!P4 STG.E.U8 desc[UR18][R24.64], R29 ;  /* 0x0000001d1800c986 */ /* 0x0001e2000c101112 */
[----:B------:R-:W-:-:S03]  /*c460*/  ISETP.LT.OR P4, PT, R35, 0x2, !P0 ;  /* 0x000000022300780c */ /* 0x000fc60004781670 */
[----:B------:R2:W-:Y:S01]  /*c470*/  @!P5 STG.E.U8 desc[UR18][R24.64+0x1], R227 ;  /* 0x000001e31800d986 */ /* 0x0005e2000c101112 */
[C---:B------:R-:W-:Y:S01]  /*c480*/  ISETP.LT.OR P5, PT, R35.reuse, 0x9, !P1 ;  /* 0x000000092300780c */ /* 0x040fe20004fa1670 */
[----:B------:R-:W-:Y:S01]  /*c490*/  FMUL R224, R224, UR20 ;  /* 0x00000014e0e07c20 */ /* 0x000fe20008400000 */
[----:B------:R-:W-:Y:S01]  /*c4a0*/  ISETP.LT.OR P6, PT, R35, 0xa, !P1 ;  /* 0x0000000a2300780c */ /* 0x000fe20004fc1670 */
[----:B------:R-:W-:Y:S01]  /*c4b0*/  FMUL R223, R223, UR20 ;  /* 0x00000014dfdf7c20 */ /* 0x000fe20008400000 */
[----:B------:R-:W-:Y:S02]  /*c4c0*/  F2FP.SATFINITE.E5M2.F32.PACK_AB_MERGE_C R31, RZ, R226, RZ ;  /* 0x000000e2ff1f723e */ /* 0x000fe400048060ff */
[----:B------:R-:W-:Y:S02]  /*c4d0*/  F2FP.SATFINITE.E5M2.F32.PACK_AB_MERGE_C R225, RZ, R225, RZ ;  /* 0x000000e1ffe1723e */ /* 0x000fe400048060ff */
[----:B0-----:R-:W-:Y:S01]  /*c4e0*/  F2FP.SATFINITE.E5M2.F32.PACK_AB_MERGE_C R29, RZ, R224, RZ ;  /* 0x000000e0ff1d723e */ /* 0x001fe200048060ff */
[----:B------:R-:W-:Y:S01]  /*c4f0*/  @!P3 STG.E.U8 desc[UR18][R26.64], R31 ;  /* 0x0000001f1a00b986 */ /* 0x000fe2000c101112 */
[----:B------:R-:W-:-:S02]  /*c500*/  F2FP.SATFINITE.E5M2.F32.PACK_AB_MERGE_C R223, RZ, R223, RZ ;  /* 0x000000dfffdf723e */ /* 0x000fc400048060ff */
[C---:B------:R-:W-:Y:S01]  /*c510*/  ISETP.LT.OR P3, PT, R35.reuse, 0x9, !P0 ;  /* 0x000000092300780c */ /* 0x040fe20004761670 */
[----:B------:R-:W-:Y:S01]  /*c520*/  @!P4 STG.E.U8 desc[UR18][R26.64+0x1], R225 ;  /* 0x000001e11a00c986 */ /* 0x000fe2000c101112 */
[----:B------:R-:W-:-:S03]  /*c530*/  ISETP.LT.OR P4, PT, R35, 0xa, !P0 ;  /* 0x0000000a2300780c */ /* 0x000fc60004781670 */
[----:B------:R0:W-:Y:S01]  /*c540*/  @!P5 STG.E.U8 desc[UR18][R24.64+0x8], R29 ;  /* 0x0000081d1800d986 */ /* 0x0001e2000c101112 */
[----:B------:R-:W-:Y:S01]  /*c550*/  ISETP.LT.OR P5, PT, R35, 0x11, !P1 ;  /* 0x000000112300780c */ /* 0x000fe20004fa1670 */
[----:B------:R-:W-:Y:S01]  /*c560*/  FMUL R222, R222, UR20 ;  /* 0x00000014dede7c20 */ /* 0x000fe20008400000 */
[----:B------:R-:W-:Y:S01]  /*c570*/  FMUL R221, R221, UR20 ;  /* 0x00000014dddd7c20 */ /* 0x000fe20008400000 */
[----:B------:R-:W-:Y:S01]  /*c580*/  FMUL R220, R220, UR20 ;  /* 0x00000014dcdc7c20 */ /* 0x000fe20008400000 */
[----:B------:R-:W-:Y:S01]  /*c590*/  @!P6 STG.E.U8 desc[UR18][R24.64+0x9], R223 ;  /* 0x000009df1800e986 */ /* 0x000fe2000c101112 */
[----:B------:R-:W-:Y:S01]  /*c5a0*/  ISETP.LT.OR P6, PT, R35, 0x12, !P1 ;  /* 0x000000122300780c */ /* 0x000fe20004fc1670 */
[----:B------:R-:W-:Y:S01]  /*c5b0*/  FMUL R219, R219, UR20 ;  /* 0x00000014dbdb7c20 */ /* 0x000fe20008400000 */
[----:B------:R-:W-:Y:S01]  /*c5c0*/  F2FP.SATFINITE.E5M2.F32.PACK_AB_MERGE_C R33, RZ, R222, RZ ;  /* 0x000000deff21723e */ /* 0x000fe200048060ff */
[----:B--2---:R-:W2:Y:S01]  /*c5d0*/  LDL.LU R227, [R1+0x8] ;  /* 0x0000080001e37983 */ /* 0x004ea20000300800 */
[----:B------:R-:W-:-:S02]  /*c5e0*/  F2FP.SATFINITE.E5M2.F32.PACK_AB_MERGE_C R221, RZ, R221, RZ ;  /* 0x000000ddffdd723e */ /* 0x000fc400048060ff */
[----:B0-----:R-:W-:Y:S01]  /*c5f0*/  F2FP.SATFINITE.E5M2.F32.PACK_AB_MERGE_C R29, RZ, R220, RZ ;  /* 0x000000dcff1d723e */ /* 0x001fe200048060ff */
[----:B------:R-:W3:Y:S04]  /*c600*/  LDL.LU R226, [R1+0x4] ;  /* 0x0000040001e27983 */ /* 0x000ee80000300800 */
[----:B------:R-:W4:Y:S01]  /*c610*/  LDL.LU R224, [R1] ;  /* 0x0000000001e07983 */ /* 0x000f220000300800 */
[----:B------:R-:W-:-:S03]  /*c620*/  F2FP.SATFINITE.E5M2.F32.PACK_AB_MERGE_C R219, RZ, R219, RZ ;  /* 0x000000dbffdb723e */ /* 0x000fc600048060ff */
[----:B------:R-:W-:Y:S01]  /*c630*/  @!P3 STG.E.U8 desc[UR18][R26.64+0x8], R33 ;  /* 0x000008211a00b986 */ /* 0x000fe2000c101112 */
[----:B------:R-:W-:-:S03]  /*c640*/  ISETP.LT.OR P3, PT, R35, 0x11, !P0 ;  /* 0x000000112300780c */ /* 0x000fc60004761670 */
        /* <DEDUP_REMOVED lines=11> */
[----:B------:R-:W-:Y:S01]  /*c700*/  FMUL R214, R214, UR20 ;  /* 0x00000014d6d67c20 */ /* 0x000fe20008400000 */
[----:B------:R-:W-:Y:S01]  /*c710*/  F2FP.SATFINITE.E5M2.F32.PACK_AB_MERGE_C R217, RZ, R217, RZ ;  /* 0x000000d9ffd9723e */ /* 0x000fe200048060ff */
[----:B------:R-:W-:Y:S01]  /*c720*/  FMUL R213, R213, UR20 ;  /* 0x00000014d5d57c20 */ /* 0x000fe20008400000 */
[----:B0-----:R-:W-:Y:S01]  /*c730*/  F2FP.SATFINITE.E5M2.F32.PACK_AB_MERGE_C R29, RZ, R216, RZ ;  /* 0x000000d8ff1d723e */ /* 0x001fe200048060ff */
[----:B------:R-:W-:Y:S01]  /*c740*/  @!P3 STG.E.U8 desc[UR18][R26.64+0x10], R31 ;  /* 0x0000101f1a00b986 */ /* 0x000fe2000c101112 */
[----:B------:R-:W-:-:S02]  /*c750*/  F2FP.SATFINITE.E5M2.F32.PACK_AB_MERGE_C R215, RZ, R215, RZ ;  /* 0x000000d7ffd7723e */ /* 0x000fc400048060ff */
[C---:B------:R-:W-:Y:S01]  /*c760*/  ISETP.LT.OR P3, PT, R35.reuse, 0x19, !P0 ;  /* 0x000000192300780c */ /* 0x040fe20004761670 */
[----:B------:R-:W-:Y:S01]  /*c770*/  @!P4 STG.E.U8 desc[UR18][R26.64+0x11], R217 ;  /* 0x000011d91a00c986 */ /* 0x000fe2000c101112 */
[----:B------:R-:W-:-:S03]  /*c780*/  ISETP.LT.OR P4, PT, R35, 0x1a, !P0 ;  /* 0x0000001a2300780c */ /* 0x000fc60004781670 */
[----:B------:R0:W-:Y:S01]  /*c790*/  @!P5 STG.E.U8 desc[UR18][R24.64+0x18], R29 ;  /* 0x0000181d1800d986 */ /* 0x0001e2000c101112 */
[C---:B------:R-:W-:Y:S01]  /*c7a0*/  ISETP.LT.OR P5, PT, R35.reuse, 0x21, !P1 ;  /* 0x000000212300780c */ /* 0x040fe20004fa1670 */
[----:B------:R-:W-:Y:S02]  /*c7b0*/  FMUL R212, R212, UR20 ;  /* 0x00000014d4d47c20 */ /* 0x000fe40008400000 */
[----:B------:R-:W-:Y:S01]  /*c7c0*/  @!P6 STG.E.U8 desc[UR18][R24.64+0x19], R215 ;  /* 0x000019d71800e986 */ /* 0x000fe2000c101112 */
[----:B------:R-:W-:Y:S01]  /*c7d0*/  ISETP.LT.OR P6, PT, R35, 0x22, !P1 ;  /* 0x000000222300780c */ /* 0x000fe20004fc1670 */
[----:B------:R-:W-:Y:S01]  /*c7e0*/  FMUL R211, R211, UR20 ;  /* 0x00000014d3d37c20 */ /* 0x000fe20008400000 */
[----:B------:R-:W-:Y:S01]  /*c7f0*/  F2FP.SATFINITE.E5M2.F32.PACK_AB_MERGE_C R33, RZ, R214, RZ ;  /* 0x000000d6ff21723e */ /* 0x000fe200048060ff */
[----:B------:R-:W-:Y:S01]  /*c800*/  FMUL R210, R210, UR20 ;  /* 0x00000014d2d27c20 */ /* 0x000fe20008400000 */
[----:B------:R-:W-:Y:S01]  /*c810*/  F2FP.SATFINITE.E5M2.F32.PACK_AB_MERGE_C R213, RZ, R213, RZ ;  /* 0x000000d5ffd5723e */ /* 0x000fe200048060ff */
[----:B------:R-:W-:Y:S01]  /*c820*/  FMUL R209, R209, UR20 ;  /* 0x00000014d1d17c20 */ /* 0x000fe20008400000 */
        /* <DEDUP_REMOVED lines=8> */
[----:B------:R-:W-:-:S03]  /*c8b0*/  ISETP.LT.OR P5, PT, R35, 0x29, !P1 ;  /* 0x000000292300780c */ /* 0x000fc60004fa1670 */
        /* <DEDUP_REMOVED lines=240> */
[----:B------:R1:W-:Y:S01]  /*d7c0*/  @!P6 STG.E.U8 desc[UR18][R24.64+0x99], R23 ;  /* 0x000099171800e986 */ /* 0x0003e2000c101112 */
        /* <DEDUP_REMOVED lines=11> */
[----:B------:R0:W-:Y:S01]  /*d880*/  @!P4 STG.E.U8 desc[UR18][R26.64+0x99], R21 ;  /* 0x000099151a00c986 */ /* 0x0001e2000c101112 */
[----:B------:R-:W-:-:S03]  /*d890*/  ISETP.LT.OR P4, PT, R35, 0xa2, !P0 ;  /* 0x000000a22300780c */ /* 0x000fc60004781670 */
[----:B------:R-:W-:Y:S01]  /*d8a0*/  @!P5 STG.E.U8 desc[UR18][R24.64+0xa0], R29 ;  /* 0x0000a01d1800d986 */ /* 0x000fe2000c101112 */
[----:B------:R-:W-:-:S03]  /*d8b0*/  ISETP.LT.OR P5, PT, R35, 0xa9, !P1 ;  /* 0x000000a92300780c */ /* 0x000fc60004fa1670 */
[----:B------:R2:W-:Y:S01]  /*d8c0*/  @!P6 STG.E.U8 desc[UR18][R24.64+0xa1], R19 ;  /* 0x0000a1131800e986 */ /* 0x0005e2000c101112 */
[----:B------:R-:W-:Y:S01]  /*d8d0*/  ISETP.LT.OR P6, PT, R35, 0xaa, !P1 ;  /* 0x000000aa2300780c */ /* 0x000fe20004fc1670 */
[----:B------:R-:W-:Y:S01]  /*d8e0*/  FMUL R15, R15, UR20 ;  /* 0x000000140f0f7c20 */ /* 0x000fe20008400000 */
[----:B-1----:R-:W-:Y:S01]  /*d8f0*/  F2FP.SATFINITE.E5M2.F32.PACK_AB_MERGE_C R23, RZ, R18, RZ ;  /* 0x00000012ff17723e */ /* 0x002fe200048060ff */
[----:B------:R-:W-:Y:S01]  /*d900*/  FMUL R14, R14, UR20 ;  /* 0x000000140e0e7c20 */ /* 0x000fe20008400000 */
[----:B------:R-:W-:Y:S01]  /*d910*/  F2FP.SATFINITE.E5M2.F32.PACK_AB_MERGE_C R17, RZ, R17, RZ ;  /* 0x00000011ff11723e */ /* 0x000fe200048060ff */
[----:B------:R-:W-:Y:S01]  /*d920*/  FMUL R13, R13, UR20 ;  /* 0x000000140d0d7c20 */ /* 0x000fe20008400000 */
[----:B0-----:R-:W-:Y:S01]  /*d930*/  F2FP.SATFINITE.E5M2.F32.PACK_AB_MERGE_C R21, RZ, R16, RZ ;  /* 0x00000010ff15723e */ /* 0x001fe200048060ff */
[----:B------:R-:W-:Y:S01]  /*d940*/  @!P3 STG.E.U8 desc[UR18][R26.64+0xa0], R23 ;  /* 0x0000a0171a00b986 */ /* 0x000fe2000c101112 */
[----:B------:R-:W-:Y:S02]  /*d950*/  F2FP.SATFINITE.E5M2.F32.PACK_AB_MERGE_C R15, RZ, R15, RZ ;  /* 0x0000000fff0f723e */ /* 0x000fe400048060ff */
[C---:B------:R-:W-:Y:S01]  /*d960*/  ISETP.LT.OR P3, PT, R35.reuse, 0xa9, !P0 ;  /* 0x000000a92300780c */ /* 0x040fe20004761670 */
[----:B------:R-:W-:Y:S01]  /*d970*/  @!P4 STG.E.U8 desc[UR18][R26.64+0xa1], R17 ;  /* 0x0000a1111a00c986 */ /* 0x000fe2000c101112 */
[----:B------:R-:W-:-:S03]  /*d980*/  ISETP.LT.OR P4, PT, R35, 0xaa, !P0 ;  /* 0x000000aa2300780c */ /* 0x000fc60004781670 */
[----:B------:R-:W-:Y:S01]  /*d990*/  @!P5 STG.E.U8 desc[UR18][R24.64+0xa8], R21 ;  /* 0x0000a8151800d986 */ /* 0x000fe2000c101112 */
[C---:B------:R-:W-:Y:S01]  /*d9a0*/  ISETP.LT.OR P5, PT, R35.reuse, 0xb1, !P1 ;  /* 0x000000b12300780c */ /* 0x040fe20004fa1670 */
[----:B------:R-:W-:Y:S02]  /*d9b0*/  FMUL R12, R12, UR20 ;  /* 0x000000140c0c7c20 */ /* 0x000fe40008400000 */
[----:B------:R0:W-:Y:S01]  /*d9c0*/  @!P6 STG.E.U8 desc[UR18][R24.64+0xa9], R15 ;  /* 0x0000a90f1800e986 */ /* 0x0001e2000c101112 */
[----:B------:R-:W-:Y:S01]  /*d9d0*/  ISETP.LT.OR P6, PT, R35, 0xb2, !P1 ;  /* 0x000000b22300780c */ /* 0x000fe20004fc1670 */
[----:B------:R-:W-:Y:S01]  /*d9e0*/  FMUL R11, R11, UR20 ;  /* 0x000000140b0b7c20 */ /* 0x000fe20008400000 */
[----:B--2---:R-:W-:Y:S01]  /*d9f0*/  F2FP.SATFINITE.E5M2.F32.PACK_AB_MERGE_C R19, RZ, R14, RZ ;  /* 0x0000000eff13723e */ /* 0x004fe200048060ff */
[----:B------:R-:W2:Y:S01]  /*da00*/  LDL.LU R223, [R1+0x18] ;  /* 0x0000180001df7983 */ /* 0x000ea20000300800 */
[----:B------:R-:W-:Y:S02]  /*da10*/  F2FP.SATFINITE.E5M2.F32.PACK_AB_MERGE_C R13, RZ, R13, RZ ;  /* 0x0000000dff0d723e */ /* 0x000fe400048060ff */
[----:B------:R-:W-:Y:S01]  /*da20*/  F2FP.SATFINITE.E5M2.F32.PACK_AB_MERGE_C R11, RZ, R11, RZ ;  /* 0x0000000bff0b723e */ /* 0x000fe200048060ff */
[----:B------:R-:W-:Y:S01]  /*da30*/  @!P3 STG.E.U8 desc[UR18][R26.64+0xa8], R19 ;  /* 0x0000a8131a00b986 */ /* 0x000fe2000c101112 */
[----:B0-----:R-:W-:-:S03]  /*da40*/  F2FP.SATFINITE.E5M2.F32.PACK_AB_MERGE_C R15, RZ, R12, RZ ;  /* 0x0000000cff0f723e */ /* 0x001fc600048060ff */
[----:B------:R0:W-:Y:S01]  /*da50*/  @!P4 STG.E.U8 desc[UR18][R26.64+0xa9], R13 ;  /* 0x0000a90d1a00c986 */ /* 0x0001e2000c101112 */
[C---:B------:R-:W-:Y:S02]  /*da60*/  ISETP.LT.OR P3, PT, R35.reuse, 0xb1, !P0 ;  /* 0x000000b12300780c */ /* 0x040fe40004761670 */
[C---:B------:R-:W-:Y:S01]  /*da70*/  ISETP.LT.OR P4, PT, R35.reuse, 0xb2, !P0 ;  /* 0x000000b22300780c */ /* 0x040fe20004781670 */
[----:B------:R-:W-:Y:S01]  /*da80*/  @!P5 STG.E.U8 desc[UR18][R24.64+0xb0], R15 ;  /* 0x0000b00f1800d986 */ /* 0x000fe2000c101112 */
[----:B------:R-:W-:Y:S01]  /*da90*/  ISETP.LT.OR P5, PT, R35, 0xb9, !P1 ;  /* 0x000000b92300780c */ /* 0x000fe20004fa1670 */
[----:B------:R-:W-:Y:S01]  /*daa0*/  FMUL R10, R10, UR20 ;  /* 0x000000140a0a7c20 */ /* 0x000fe20008400000 */
[----:B------:R-:W-:Y:S01]  /*dab0*/  FMUL R9, R9, UR20 ;  /* 0x0000001409097c20 */ /* 0x000fe20008400000 */
[----:B------:R-:W2:Y:S01]  /*dac0*/  LDL.LU R222, [R1+0x14] ;  /* 0x0000140001de7983 */ /* 0x000ea20000300800 */
[----:B------:R-:W-:-:S03]  /*dad0*/  FMUL R8, R8, UR20 ;  /* 0x0000001408087c20 */ /* 0x000fc60008400000 */
[----:B------:R-:W2:Y:S01]  /*dae0*/  LDL.LU R220, [R1+0x10] ;  /* 0x0000100001dc7983 */ /* 0x000ea20000300800 */
[----:B------:R-:W-:-:S03]  /*daf0*/  F2FP.SATFINITE.E5M2.F32.PACK_AB_MERGE_C R17, RZ, R10, RZ ;  /* 0x0000000aff11723e */ /* 0x000fc600048060ff */
[----:B------:R-:W2:Y:S01]  /*db00*/  LDL.LU R221, [R1+0xc] ;  /* 0x00000c0001dd7983 */ /* 0x000ea20000300800 */
[----:B------:R-:W-:Y:S01]  /*db10*/  F2FP.SATFINITE.E5M2.F32.PACK_AB_MERGE_C R9, RZ, R9, RZ ;  /* 0x00000009ff09723e */ /* 0x000fe200048060ff */
[----:B------:R-:W-:Y:S01]  /*db20*/  FMUL R7, R7, UR20 ;  /* 0x0000001407077c20 */ /* 0x000fe20008400000 */
[----:B0-----:R-:W-:Y:S01]  /*db30*/  F2FP.SATFINITE.E5M2.F32.PACK_AB_MERGE_C R13, RZ, R8, RZ ;  /* 0x00000008ff0d723e */ /* 0x001fe200048060ff */
[----:B------:R0:W-:Y:S01]  /*db40*/  @!P6 STG.E.U8 desc[UR18][R24.64+0xb1], R11 ;  /* 0x0000b10b1800e986 */ /* 0x0001e2000c101112 */
[----:B------:R-:W-:Y:S01]  /*db50*/  ISETP.LT.OR P6, PT, R35, 0xba, !P1 ;  /* 0x000000ba2300780c */ /* 0x000fe20004fc1670 */
[----:B-----5:R-:W-:Y:S01]  /*db60*/  FMUL R2, R2, UR20 ;  /* 0x0000001402027c20 */ /* 0x020fe20008400000 */
[----:B------:R-:W-:Y:S01]  /*db70*/  F2FP.SATFINITE.E5M2.F32.PACK_AB_MERGE_C R7, RZ, R7, RZ ;  /* 0x00000007ff07723e */ /* 0x000fe200048060ff */
[----:B------:R-:W-:Y:S01]  /*db80*/  @!P3 STG.E.U8 desc[UR18][R26.64+0xb0], R17 ;  /* 0x0000b0111a00b986 */ /* 0x000fe2000c101112 */
[----:B------:R-:W-:Y:S01]  /*db90*/  FMUL R3, R3, UR20 ;  /* 0x0000001403037c20 */ /* 0x000fe20008400000 */
[----:B------:R-:W-:Y:S01]  /*dba0*/  FMUL R4, R4, UR20 ;  /* 0x0000001404047c20 */ /* 0x000fe20008400000 */
[C---:B------:R-:W-:Y:S01]  /*dbb0*/  ISETP.LT.OR P3, PT, R35.reuse, 0xb9, !P0 ;  /* 0x000000b92300780c */ /* 0x040fe20004761670 */
[----:B------:R1:W-:Y:S01]  /*dbc0*/  @!P4 STG.E.U8 desc[UR18][R26.64+0xb1], R9 ;  /* 0x0000b1091a00c986 */ /* 0x0003e2000c101112 */
[----:B------:R-:W-:Y:S01]  /*dbd0*/  ISETP.LT.OR P4, PT, R35, 0xba, !P0 ;  /* 0x000000ba2300780c */ /* 0x000fe20004781670 */
[----:B------:R-:W-:Y:S01]  /*dbe0*/  FMUL R6, R6, UR20 ;  /* 0x0000001406067c20 */ /* 0x000fe20008400000 */
[----:B------:R-:W-:Y:S01]  /*dbf0*/  FMUL R5, R5, UR20 ;  /* 0x0000001405057c20 */ /* 0x000fe20008400000 */
[----:B------:R3:W-:Y:S01]  /*dc00*/  @!P5 STG.E.U8 desc[UR18][R24.64+0xb8], R13 ;  /* 0x0000b80d1800d986 */ /* 0x0007e2000c101112 */
[----:B------:R-:W-:Y:S01]  /*dc10*/  ISETP.LT.OR P5, PT, R35, 0xc1, !P1 ;  /* 0x000000c12300780c */ /* 0x000fe20004fa1670 */
[----:B------:R-:W-:Y:S01]  /*dc20*/  FMUL R0, R0, UR20 ;  /* 0x0000001400007c20 */ /* 0x000fe20008400000 */
[----:B0-----:R-:W-:Y:S01]  /*dc30*/  F2FP.SATFINITE.E5M2.F32.PACK_AB_MERGE_C R11, RZ, R6, RZ ;  /* 0x00000006ff0b723e */ /* 0x001fe200048060ff */
[----:B------:R-:W2:Y:S01]  /*dc40*/  LDL.LU R225, [R1+0x1c] ;  /* 0x00001c0001e17983 */ /* 0x000ea20000300800 */
[----:B------:R-:W-:-:S03]  /*dc50*/  F2FP.SATFINITE.E5M2.F32.PACK_AB_MERGE_C R5, RZ, R5, RZ ;  /* 0x00000005ff05723e */ /* 0x000fc600048060ff */
[----:B------:R0:W-:Y:S01]  /*dc60*/  @!P6 STG.E.U8 desc[UR18][R24.64+0xb9], R7 ;  /* 0x0000b9071800e986 */ /* 0x0001e2000c101112 */
[----:B-1----:R-:W-:Y:S01]  /*dc70*/  F2FP.SATFINITE.E5M2.F32.PACK_AB_MERGE_C R9, RZ, R4, RZ ;  /* 0x00000004ff09723e */ /* 0x002fe200048060ff */
[----:B------:R-:W-:Y:S01]  /*dc80*/  FMUL R4, R227, UR20 ;  /* 0x00000014e3047c20 */ /* 0x000fe20008400000 */
[C---:B------:R-:W-:Y:S01]  /*dc90*/  ISETP.LT.OR P6, PT, R35.reuse, 0xc2, !P1 ;  /* 0x000000c22300780c */ /* 0x040fe20004fc1670 */
[----:B------:R-:W-:Y:S01]  /*dca0*/  @!P3 STG.E.U8 desc[UR18][R26.64+0xb8], R11 ;  /* 0x0000b80b1a00b986 */ /* 0x000fe2000c101112 */
[----:B---3--:R-:W-:Y:S01]  /*dcb0*/  F2FP.SATFINITE.E5M2.F32.PACK_AB_MERGE_C R13, RZ, R2, RZ ;  /* 0x00000002ff0d723e */ /* 0x008fe200048060ff */
[----:B----4-:R-:W-:Y:S01]  /*dcc0*/  FMUL R2, R224, UR20 ;  /* 0x00000014e0027c20 */ /* 0x010fe20008400000 */
[----:B------:R-:W-:Y:S01]  /*dcd0*/  ISETP.LT.OR P3, PT, R35, 0xc1, !P0 ;  /* 0x000000c12300780c */ /* 0x000fe20004761670 */
[----:B------:R-:W3:Y:S01]  /*dce0*/  LDL.LU R224, [R1+0x20] ;  /* 0x0000200001e07983 */ /* 0x000ee20000300800 */
[----:B0-----:R-:W-:Y:S01]  /*dcf0*/  F2FP.SATFINITE.E5M2.F32.PACK_AB_MERGE_C R7, RZ, R3, RZ ;  /* 0x00000003ff07723e */ /* 0x001fe200048060ff */
[----:B------:R-:W-:-:S02]  /*dd00*/  FMUL R3, R226, UR20 ;  /* 0x00000014e2037c20 */ /* 0x000fc40008400000 */
[----:B------:R0:W-:Y:S01]  /*dd10*/  @!P4 STG.E.U8 desc[UR18][R26.64+0xb9], R5 ;  /* 0x0000b9051a00c986 */ /* 0x0001e2000c101112 */
[----:B------:R-:W-:-:S03]  /*dd20*/  ISETP.LT.OR P4, PT, R35, 0xc2, !P0 ;  /* 0x000000c22300780c */ /* 0x000fc60004781670 */
[----:B------:R-:W4:Y:S04]  /*dd30*/  LDL.LU R226, [R1+0x24] ;  /* 0x0000240001e27983 */ /* 0x000f280000300800 */
[----:B------:R-:W4:Y:S04]  /*dd40*/  LDL.LU R227, [R1+0x28] ;  /* 0x0000280001e37983 */ /* 0x000f280000300800 */
[----:B------:R-:W-:Y:S01]  /*dd50*/  @!P5 STG.E.U8 desc[UR18][R24.64+0xc0], R9 ;  /* 0x0000c0091800d986 */ /* 0x000fe2000c101112 */
[C---:B------:R-:W-:Y:S02]  /*dd60*/  ISETP.LT.OR P5, PT, R35.reuse, 0xc9, !P1 ;  /* 0x000000c92300780c */ /* 0x040fe40004fa1670 */
[----:B0-----:R-:W-:Y:S01]  /*dd70*/  F2FP.SATFINITE.E5M2.F32.PACK_AB_MERGE_C R5, RZ, R0, RZ ;  /* 0x00000000ff05723e */ /* 0x001fe200048060ff */
[----:B------:R0:W-:Y:S01]  /*dd80*/  @!P6 STG.E.U8 desc[UR18][R24.64+0xc1], R7 ;  /* 0x0000c1071800e986 */ /* 0x0001e2000c101112 */
[----:B------:R-:W-:-:S03]  /*dd90*/  ISETP.LT.OR P6, PT, R35, 0xca, !P1 ;  /* 0x000000ca2300780c */ /* 0x000fc60004fc1670 */
[----:B------:R-:W-:Y:S01]  /*dda0*/  @!P3 STG.E.U8 desc[UR18][R26.64+0xc0], R13 ;  /* 0x0000c00d1a00b986 */ /* 0x000fe2000c101112 */
[----:B------:R-:W-:-:S03]  /*ddb0*/  ISETP.LT.OR P3, PT, R35, 0xc9, !P0 ;  /* 0x000000c92300780c */ /* 0x000fc60004761670 */
[----:B------:R1:W-:Y:S01]  /*ddc0*/  @!P4 STG.E.U8 desc[UR18][R26.64+0xc1], R5 ;  /* 0x0000c1051a00c986 */ /* 0x0003e2000c101112 */
[----:B0-----:R-:W-:Y:S02]  /*ddd0*/  F2FP.SATFINITE.E5M2.F32.PACK_AB_MERGE_C R7, RZ, R2, RZ ;  /* 0x00000002ff07723e */ /* 0x001fe400048060ff */
[----:B------:R-:W-:-:S03]  /*dde0*/  ISETP.LT.OR P4, PT, R35, 0xca, !P0 ;  /* 0x000000ca2300780c */ /* 0x000fc60004781670 */
[----:B------:R0:W-:Y:S01]  /*ddf0*/  @!P5 STG.E.U8 desc[UR18][R24.64+0xc8], R7 ;  /* 0x0000c8071800d986 */ /* 0x0001e2000c101112 */
[----:B------:R-:W-:Y:S02]  /*de00*/  ISETP.LT.OR P5, PT, R35, 0xd1, !P1 ;  /* 0x000000d12300780c */ /* 0x000fe40004fa1670 */
[----:B------:R-:W-:Y:S02]  /*de10*/  F2FP.SATFINITE.E5M2.F32.PACK_AB_MERGE_C R9, RZ, R3, RZ ;  /* 0x00000003ff09723e */ /* 0x000fe400048060ff */
[----:B------:R-:W-:-:S03]  /*de20*/  F2FP.SATFINITE.E5M2.F32.PACK_AB_MERGE_C R11, RZ, R4, RZ ;  /* 0x00000004ff0b723e */ /* 0x000fc600048060ff */
[----:B------:R0:W-:Y:S04]  /*de30*/  @!P6 STG.E.U8 desc[UR18][R24.64+0xc9], R9 ;  /* 0x0000c9091800e986 */ /* 0x0001e8000c101112 */
[----:B------:R-:W-:Y:S01]  /*de40*/  @!P3 STG.E.U8 desc[UR18][R26.64+0xc8], R11 ;  /* 0x0000c80b1a00b986 */ /* 0x000fe2000c101112 */
[----:B--2---:R-:W-:Y:S01]  /*de50*/  FMUL R2, R220, UR20 ;  /* 0x00000014dc027c20 */ /* 0x004fe20008400000 */
[----:B------:R-:W-:Y:S02]  /*de60*/  FMUL R0, R221, UR20 ;  /* 0x00000014dd007c20 */ /* 0x000fe40008400000 */
[----:B------:R-:W2:Y:S03]  /*de70*/  LDL.LU R221, [R1+0x2c] ;  /* 0x00002c0001dd7983 */ /* 0x000ea60000300800 */
[----:B-1----:R-:W-:Y:S01]  /*de80*/  F2FP.SATFINITE.E5M2.F32.PACK_AB_MERGE_C R5, RZ, R0, RZ ;  /* 0x00000000ff05723e */ /* 0x002fe200048060ff */
[----:B------:R-:W2:Y:S01]  /*de90*/  LDL.LU R220, [R1+0x30] ;  /* 0x0000300001dc7983 */ /* 0x000ea20000300800 */
[----:B------:R-:W-:Y:S01]  /*dea0*/  FMUL R0, R223, UR20 ;  /* 0x00000014df007c20 */ /* 0x000fe20008400000 */
[----:B------:R-:W-:Y:S01]  /*deb0*/  FMUL R3, R222, UR20 ;  /* 0x00000014de037c20 */ /* 0x000fe20008400000 */
[----:B0-----:R-:W-:Y:S01]  /*dec0*/  F2FP.SATFINITE.E5M2.F32.PACK_AB_MERGE_C R7, RZ, R2, RZ ;  /* 0x00000002ff07723e */ /* 0x001fe200048060ff */
[----:B------:R-:W2:Y:S02]  /*ded0*/  LDL.LU R222, [R1+0x34] ;  /* 0x0000340001de7983 */ /* 0x000ea40000300800 */
[----:B------:R-:W-:-:S02]  /*dee0*/  F2FP.SATFINITE.E5M2.F32.PACK_AB_MERGE_C R13, RZ, R0, RZ ;  /* 0x00000000ff0d723e */ /* 0x000fc400048060ff */
[----:B------:R-:W2:Y:S01]  /*def0*/  LDL.LU R223, [R1+0x38] ;  /* 0x0000380001df7983 */ /* 0x000ea20000300800 */
[----:B------:R-:W-:Y:S01]  /*df00*/  F2FP.SATFINITE.E5M2.F32.PACK_AB_MERGE_C R9, RZ, R3, RZ ;  /* 0x00000003ff09723e */ /* 0x000fe200048060ff */
[----:B------:R-:W-:Y:S02]  /*df10*/  FMUL R2, R225, UR20 ;  /* 0x00000014e1027c20 */ /* 0x000fe40008400000 */
[----:B------:R-:W2:Y:S04]  /*df20*/  LDL.LU R225, [R1+0x3c] ;  /* 0x00003c0001e17983 */ /* 0x000ea80000300800 */
[----:B------:R-:W-:Y:S01]  /*df30*/  @!P4 STG.E.U8 desc[UR18][R26.64+0xc9], R5 ;  /* 0x0000c9051a00c986 */ /* 0x000fe2000c101112 */
[----:B---3--:R-:W-:-:S03]  /*df40*/  FMUL R0, R224, UR20 ;  /* 0x00000014e0007c20 */ /* 0x008fc60008400000 */
[----:B------:R0:W-:Y:S04]  /*df50*/  @!P5 STG.E.U8 desc[UR18][R24.64+0xd0], R7 ;  /* 0x0000d0071800d986 */ /* 0x0001e8000c101112 */
[----:B------:R-:W3:Y:S01]  /*df60*/  LDL.LU R224, [R1+0x40] ;  /* 0x0000400001e07983 */ /* 0x000ee20000300800 */
[----:B----4-:R-:W-:-:S03]  /*df70*/  FMUL R3, R226, UR20 ;  /* 0x00000014e2037c20 */ /* 0x010fc60008400000 */
[----:B------:R-:W4:Y:S01]  /*df80*/  LDL.LU R226, [R1+0x44] ;  /* 0x0000440001e27983 */ /* 0x000f220000300800 */
[----:B0-----:R-:W-:Y:S01]  /*df90*/  F2FP.SATFINITE.E5M2.F32.PACK_AB_MERGE_C R7, RZ, R0, RZ ;  /* 0x00000000ff07723e */ /* 0x001fe200048060ff */
[----:B------:R-:W-:Y:S02]  /*dfa0*/  FMUL R0, R227, UR20 ;  /* 0x00000014e3007c20 */ /* 0x000fe40008400000 */
[----:B------:R-:W4:Y:S01]  /*dfb0*/  LDL.LU R227, [R1+0x48] ;  /* 0x0000480001e37983 */ /* 0x000f220000300800 */
[C---:B------:R-:W-:Y:S02]  /*dfc0*/  ISETP.LT.OR P6, PT, R35.reuse, 0xd2, !P1 ;  /* 0x000000d22300780c */ /* 0x040fe40004fc1670 */
[C---:B------:R-:W-:Y:S01]  /*dfd0*/  ISETP.LT.OR P4, PT, R35.reuse, 0xd2, !P0 ;  /* 0x000000d22300780c */ /* 0x040fe20004781670 */
[----:B------:R-:W4:Y:S01]  /*dfe0*/  LDL.LU R219, [R1+0x4c] ;  /* 0x00004c0001db7983 */ /* 0x000f220000300800 */
[----:B------:R-:W-:Y:S02]  /*dff0*/  F2FP.SATFINITE.E5M2.F32.PACK_AB_MERGE_C R5, RZ, R2, RZ ;  /* 0x00000002ff05723e */ /* 0x000fe400048060ff */
[----:B------:R-:W-:-:S02]  /*e000*/  ISETP.LT.OR P3, PT, R35, 0xd1, !P0 ;  /* 0x000000d12300780c */ /* 0x000fc40004761670 */
[----:B------:R-:W-:Y:S02]  /*e010*/  ISETP.LT.OR P5, PT, R35, 0xd9, !P1 ;  /* 0x000000d92300780c */ /* 0x000fe40004fa1670 */
[----:B------:R-:W-:-:S03]  /*e020*/  F2FP.SATFINITE.E5M2.F32.PACK_AB_MERGE_C R11, RZ, R0, RZ ;  /* 0x00000000ff0b723e */ /* 0x000fc600048060ff */
[----:B------:R0:W-:Y:S01]  /*e030*/  @!P6 STG.E.U8 desc[UR18][R24.64+0xd1], R9 ;  /* 0x0000d1091800e986 */ /* 0x0001e2000c101112 */
[----:B------:R-:W-:-:S03]  /*e040*/  ISETP.LT.OR P6, PT, R35, 0xda, !P1 ;  /* 0x000000da2300780c */ /* 0x000fc60004fc1670 */
[----:B------:R1:W-:Y:S01]  /*e050*/  @!P4 STG.E.U8 desc[UR18][R26.64+0xd1], R5 ;  /* 0x0000d1051a00c986 */ /* 0x0003e2000c101112 */
[----:B------:R-:W-:-:S03]  /*e060*/  ISETP.LT.OR P4, PT, R35, 0xda, !P0 ;  /* 0x000000da2300780c */ /* 0x000fc60004781670 */
[----:B------:R-:W-:Y:S01]  /*e070*/  @!P3 STG.E.U8 desc[UR18][R26.64+0xd0], R13 ;  /* 0x0000d00d1a00b986 */ /* 0x000fe2000c101112 */
[----:B0-----:R-:W-:-:S03]  /*e080*/  F2FP.SATFINITE.E5M2.F32.PACK_AB_MERGE_C R9, RZ, R3, RZ ;  /* 0x00000003ff09723e */ /* 0x001fc600048060ff */
[----:B------:R0:W-:Y:S04]  /*e090*/  @!P5 STG.E.U8 desc[UR18][R24.64+0xd8], R7 ;  /* 0x0000d8071800d986 */ /* 0x0001e8000c101112 */
[----:B------:R0:W-:Y:S01]  /*e0a0*/  @!P6 STG.E.U8 desc[UR18][R24.64+0xd9], R9 ;  /* 0x0000d9091800e986 */ /* 0x0001e2000c101112 */
[----:B--2---:R-:W-:-:S03]  /*e0b0*/  FMUL R0, R221, UR20 ;  /* 0x00000014dd007c20 */ /* 0x004fc60008400000 */
[----:B------:R-:W2:Y:S01]  /*e0c0*/  LDL.LU R221, [R1+0x50] ;  /* 0x0000500001dd7983 */ /* 0x000ea20000300800 */
[----:B------:R-:W-:-:S03]  /*e0d0*/  FMUL R2, R220, UR20 ;  /* 0x00000014dc027c20 */ /* 0x000fc60008400000 */
[----:B------:R-:W2:Y:S01]  /*e0e0*/  LDL.LU R220, [R1+0x54] ;  /* 0x0000540001dc7983 */ /* 0x000ea20000300800 */
[----:B-1----:R-:W-:Y:S01]  /*e0f0*/  F2FP.SATFINITE.E5M2.F32.PACK_AB_MERGE_C R5, RZ, R0, RZ ;  /* 0x00000000ff05723e */ /* 0x002fe200048060ff */
[----:B------:R-:W-:Y:S02]  /*e100*/  FMUL R3, R222, UR20 ;  /* 0x00000014de037c20 */ /* 0x000fe40008400000 */
[----:B------:R-:W2:Y:S01]  /*e110*/  LDL.LU R222, [R1+0x58] ;  /* 0x0000580001de7983 */ /* 0x000ea20000300800 */
[----:B0-----:R-:W-:Y:S01]  /*e120*/  F2FP.SATFINITE.E5M2.F32.PACK_AB_MERGE_C R7, RZ, R2, RZ ;  /* 0x00000002ff07723e */ /* 0x001fe200048060ff */
[----:B------:R-:W-:Y:S01]  /*e130*/  FMUL R4, R223, UR20 ;  /* 0x00000014df047c20 */ /* 0x000fe20008400000 */
[----:B------:R-:W-:Y:S01]  /*e140*/  F2FP.SATFINITE.E5M2.F32.PACK_AB_MERGE_C R9, RZ, R3, RZ ;  /* 0x00000003ff09723e */ /* 0x000fe200048060ff */
[----:B------:R-:W2:Y:S01]  /*e150*/  LDL.LU R223, [R1+0x5c] ;  /* 0x00005c0001df7983 */ /* 0x000ea20000300800 */
[----:B------:R-:W-:-:S03]  /*e160*/  FMUL R0, R225, UR20 ;  /* 0x00000014e1007c20 */ /* 0x000fc60008400000 */
[----:B------:R0:W-:Y:S04]  /*e170*/  @!P4 STG.E.U8 desc[UR18][R26.64+0xd9], R5 ;  /* 0x0000d9051a00c986 */ /* 0x0001e8000c101112 */
[----:B------:R-:W2:Y:S01]  /*e180*/  LDL.LU R225, [R1+0x60] ;  /* 0x0000600001e17983 */ /* 0x000ea20000300800 */
[----:B0-----:R-:W-:Y:S01]  /*e190*/  F2FP.SATFINITE.E5M2.F32.PACK_AB_MERGE_C R5, RZ, R0, RZ ;  /* 0x00000000ff05723e */ /* 0x001fe200048060ff */
[----:B---3--:R-:W-:Y:S02]  /*e1a0*/  FMUL R2, R224, UR20 ;  /* 0x00000014e0027c20 */ /* 0x008fe40008400000 */
[----:B------:R-:W3:Y:S01]  /*e1b0*/  LDL.LU R224, [R1+0x64] ;  /* 0x0000640001e07983 */ /* 0x000ee20000300800 */
[----:B----4-:R-:W-:-:S03]  /*e1c0*/  FMUL R3, R226, UR20 ;  /* 0x00000014e2037c20 */ /* 0x010fc60008400000 */
[----:B------:R-:W4:Y:S01]  /*e1d0*/  LDL.LU R226, [R1+0x68] ;  /* 0x0000680001e27983 */ /* 0x000f220000300800 */
[----:B------:R-:W-:-:S03]  /*e1e0*/  FMUL R0, R227, UR20 ;  /* 0x00000014e3007c20 */ /* 0x000fc60008400000 */
[----:B------:R-:W4:Y:S01]  /*e1f0*/  LDL.LU R227, [R1+0x6c] ;  /* 0x00006c0001e37983 */ /* 0x000f220000300800 */
[C---:B------:R-:W-:Y:S02]  /*e200*/  ISETP.LT.OR P3, PT, R35.reuse, 0xd9, !P0 ;  /* 0x000000d92300780c */ /* 0x040fe40004761670 */
[C---:B------:R-:W-:Y:S02]  /*e210*/  ISETP.LT.OR P5, PT, R35.reuse, 0xe1, !P1 ;  /* 0x000000e12300780c */ /* 0x040fe40004fa1670 */
[C---:B------:R-:W-:Y:S02]  /*e220*/  ISETP.LT.OR P6, PT, R35.reuse, 0xe2, !P1 ;  /* 0x000000e22300780c */ /* 0x040fe40004fc1670 */
[----:B------:R-:W-:-:S07]  /*e230*/  ISETP.LT.OR P4, PT, R35, 0xe2, !P0 ;  /* 0x000000e22300780c */ /* 0x000fce0004781670 */
[----:B------:R-:W-:Y:S01]  /*e240*/  @!P3 STG.E.U8 desc[UR18][R26.64+0xd8], R11 ;  /* 0x0000d80b1a00b986 */ /* 0x000fe2000c101112 */
[----:B------:R-:W-:-:S03]  /*e250*/  ISETP.LT.OR P3, PT, R35, 0xe1, !P0 ;  /* 0x000000e12300780c */ /* 0x000fc60004761670 */
[----:B------:R0:W-:Y:S01]  /*e260*/  @!P5 STG.E.U8 desc[UR18][R24.64+0xe0], R7 ;  /* 0x0000e0071800d986 */ /* 0x0001e2000c101112 */
[----:B------:R-:W-:-:S03]  /*e270*/  ISETP.LT.OR P5, PT, R35, 0xe9, !P1 ;  /* 0x000000e92300780c */ /* 0x000fc60004fa1670 */
[----:B------:R1:W-:Y:S01]  /*e280*/  @!P6 STG.E.U8 desc[UR18][R24.64+0xe1], R9 ;  /* 0x0000e1091800e986 */ /* 0x0003e2000c101112 */
[----:B------:R-:W-:Y:S02]  /*e290*/  ISETP.LT.OR P6, PT, R35, 0xea, !P1 ;  /* 0x000000ea2300780c */ /* 0x000fe40004fc1670 */
[----:B------:R-:W-:Y:S01]  /*e2a0*/  F2FP.SATFINITE.E5M2.F32.PACK_AB_MERGE_C R13, RZ, R4, RZ ;  /* 0x00000004ff0d723e */ /* 0x000fe200048060ff */
[----:B------:R1:W-:Y:S01]  /*e2b0*/  @!P4 STG.E.U8 desc[UR18][R26.64+0xe1], R5 ;  /* 0x0000e1051a00c986 */ /* 0x0003e2000c101112 */
[----:B0-----:R-:W-:-:S03]  /*e2c0*/  F2FP.SATFINITE.E5M2.F32.PACK_AB_MERGE_C R7, RZ, R2, RZ ;  /* 0x00000002ff07723e */ /* 0x001fc600048060ff */
[----:B------:R-:W-:Y:S01]  /*e2d0*/  @!P3 STG.E.U8 desc[UR18][R26.64+0xe0], R13 ;  /* 0x0000e00d1a00b986 */ /* 0x000fe2000c101112 */
[----:B-1----:R-:W-:-:S03]  /*e2e0*/  F2FP.SATFINITE.E5M2.F32.PACK_AB_MERGE_C R9, RZ, R3, RZ ;  /* 0x00000003ff09723e */ /* 0x002fc600048060ff */
[----:B------:R0:W-:Y:S01]  /*e2f0*/  @!P5 STG.E.U8 desc[UR18][R24.64+0xe8], R7 ;  /* 0x0000e8071800d986 */ /* 0x0001e2000c101112 */
[C---:B------:R-:W-:Y:S02]  /*e300*/  ISETP.LT.OR P3, PT, R35.reuse, 0xe9, !P0 ;  /* 0x000000e92300780c */ /* 0x040fe40004761670 */
[C---:B------:R-:W-:Y:S01]  /*e310*/  ISETP.LT.OR P4, PT, R35.reuse, 0xea, !P0 ;  /* 0x000000ea2300780c */ /* 0x040fe20004781670 */
[----:B------:R1:W-:Y:S01]  /*e320*/  @!P6 STG.E.U8 desc[UR18][R24.64+0xe9], R9 ;  /* 0x0000e9091800e986 */ /* 0x0003e2000c101112 */
[----:B------:R-:W-:Y:S01]  /*e330*/  ISETP.LT.OR P5, PT, R35, 0xf1, !P1 ;  /* 0x000000f12300780c */ /* 0x000fe20004fa1670 */
[----:B------:R-:W-:Y:S01]  /*e340*/  FMUL R2, R219, UR20 ;  /* 0x00000014db027c20 */ /* 0x000fe20008400000 */
[----:B------:R-:W-:Y:S02]  /*e350*/  ISETP.LT.OR P6, PT, R35, 0xf2, !P1 ;  /* 0x000000f22300780c */ /* 0x000fe40004fc1670 */
[----:B------:R-:W-:Y:S02]  /*e360*/  F2FP.SATFINITE.E5M2.F32.PACK_AB_MERGE_C R11, RZ, R0, RZ ;  /* 0x00000000ff0b723e */ /* 0x000fe400048060ff */
[----:B------:R-:W-:-:S03]  /*e370*/  F2FP.SATFINITE.E5M2.F32.PACK_AB_MERGE_C R5, RZ, R2, RZ ;  /* 0x00000002ff05723e */ /* 0x000fc600048060ff */
[----:B------:R-:W-:Y:S01]  /*e380*/  @!P3 STG.E.U8 desc[UR18][R26.64+0xe8], R11 ;  /* 0x0000e80b1a00b986 */ /* 0x000fe2000c101112 */
[----:B------:R-:W-:-:S03]  /*e390*/  ISETP.LT.OR P3, PT, R35, 0xf1, !P0 ;  /* 0x000000f12300780c */ /* 0x000fc60004761670 */
[----:B------:R-:W-:Y:S01]  /*e3a0*/  @!P4 STG.E.U8 desc[UR18][R26.64+0xe9], R5 ;  /* 0x0000e9051a00c986 */ /* 0x000fe2000c101112 */
[C---:B------:R-:W-:Y:S02]  /*e3b0*/  ISETP.LT.OR P4, PT, R35.reuse, 0xf9, !P1 ;  /* 0x000000f92300780c */ /* 0x040fe40004f81670 */
[----:B------:R-:W-:Y:S01]  /*e3c0*/  ISETP.LT.OR P1, PT, R35, 0xfa, !P1 ;  /* 0x000000fa2300780c */ /* 0x000fe20004f21670 */
[----:B--2---:R-:W-:Y:S01]  /*e3d0*/  FMUL R0, R221, UR20 ;  /* 0x00000014dd007c20 */ /* 0x004fe20008400000 */
[----:B------:R-:W-:-:S04]  /*e3e0*/  FMUL R3, R220, UR20 ;  /* 0x00000014dc037c20 */ /* 0x000fc80008400000 */
[----:B0-----:R-:W-:Y:S02]  /*e3f0*/  F2FP.SATFINITE.E5M2.F32.PACK_AB_MERGE_C R7, RZ, R0, RZ ;  /* 0x00000000ff07723e */ /* 0x001fe400048060ff */
[----:B-1----:R-:W-:Y:S01]  /*e400*/  F2FP.SATFINITE.E5M2.F32.PACK_AB_MERGE_C R9, RZ, R3, RZ ;  /* 0x00000003ff09723e */ /* 0x002fe200048060ff */
[----:B------:R-:W-:Y:S02]  /*e410*/  FMUL R0, R222, UR20 ;  /* 0x00000014de007c20 */ /* 0x000fe40008400000 */
[----:B------:R0:W-:Y:S01]  /*e420*/  @!P5 STG.E.U8 desc[UR18][R24.64+0xf0], R7 ;  /* 0x0000f0071800d986 */ /* 0x0001e2000c101112 */
[----:B------:R-:W-:-:S03]  /*e430*/  ISETP.LT.OR P5, PT, R35, 0xf2, !P0 ;  /* 0x000000f22300780c */ /* 0x000fc600047a1670 */
[----:B------:R1:W-:Y:S01]  /*e440*/  @!P6 STG.E.U8 desc[UR18][R24.64+0xf1], R9 ;  /* 0x0000f1091800e986 */ /* 0x0003e2000c101112 */
[----:B------:R-:W-:Y:S02]  /*e450*/  ISETP.LT.OR P6, PT, R35, 0xf9, !P0 ;  /* 0x000000f92300780c */ /* 0x000fe400047c1670 */
[----:B------:R-:W-:Y:S01]  /*e460*/  F2FP.SATFINITE.E5M2.F32.PACK_AB_MERGE_C R13, RZ, R0, RZ ;  /* 0x00000000ff0d723e */ /* 0x000fe200048060ff */
[----:B------:R-:W-:Y:S01]  /*e470*/  FMUL R0, R223, UR20 ;  /* 0x00000014df007c20 */ /* 0x000fe20008400000 */
[----:B------:R-:W-:Y:S01]  /*e480*/  ISETP.LT.OR P0, PT, R35, 0xfa, !P0 ;  /* 0x000000fa2300780c */ /* 0x000fe20004701670 */
[----:B------:R-:W-:-:S03]  /*e490*/  FMUL R2, R225, UR20 ;  /* 0x00000014e1027c20 */ /* 0x000fc60008400000 */
[----:B0-----:R-:W-:Y:S02]  /*e4a0*/  F2FP.SATFINITE.E5M2.F32.PACK_AB_MERGE_C R7, RZ, R0, RZ ;  /* 0x00000000ff07723e */ /* 0x001fe400048060ff */
[----:B-1----:R-:W-:Y:S01]  /*e4b0*/  F2FP.SATFINITE.E5M2.F32.PACK_AB_MERGE_C R9, RZ, R2, RZ ;  /* 0x00000002ff09723e */ /* 0x002fe200048060ff */
[----:B---3--:R-:W-:Y:S01]  /*e4c0*/  FMUL R3, R224, UR20 ;  /* 0x00000014e0037c20 */ /* 0x008fe20008400000 */
[----:B----4-:R-:W-:Y:S01]  /*e4d0*/  FMUL R4, R226, UR20 ;  /* 0x00000014e2047c20 */ /* 0x010fe20008400000 */
[----:B------:R-:W-:-:S03]  /*e4e0*/  FMUL R5, R227, UR20 ;  /* 0x00000014e3057c20 */ /* 0x000fc60008400000 */
[----:B------:R-:W-:Y:S02]  /*e4f0*/  F2FP.SATFINITE.E5M2.F32.PACK_AB_MERGE_C R3, RZ, R3, RZ ;  /* 0x00000003ff03723e */ /* 0x000fe400048060ff */
[----:B------:R-:W-:Y:S02]  /*e500*/  F2FP.SATFINITE.E5M2.F32.PACK_AB_MERGE_C R11, RZ, R4, RZ ;  /* 0x00000004ff0b723e */ /* 0x000fe400048060ff */
[----:B------:R-:W-:Y:S01]  /*e510*/  F2FP.SATFINITE.E5M2.F32.PACK_AB_MERGE_C R5, RZ, R5, RZ ;  /* 0x00000005ff05723e */ /* 0x000fe200048060ff */
[----:B------:R0:W-:Y:S04]  /*e520*/  @!P3 STG.E.U8 desc[UR18][R26.64+0xf0], R13 ;  /* 0x0000f00d1a00b986 */ /* 0x0001e8000c101112 */
[----:B------:R0:W-:Y:S04]  /*e530*/  @!P5 STG.E.U8 desc[UR18][R26.64+0xf1], R7 ;  /* 0x0000f1071a00d986 */ /* 0x0001e8000c101112 */
[----:B------:R0:W-:Y:S04]  /*e540*/  @!P4 STG.E.U8 desc[UR18][R24.64+0xf8], R9 ;  /* 0x0000f8091800c986 */ /* 0x0001e8000c101112 */
[----:B------:R0:W-:Y:S04]  /*e550*/  @!P1 STG.E.U8 desc[UR18][R24.64+0xf9], R3 ;  /* 0x0000f90318009986 */ /* 0x0001e8000c101112 */
[----:B------:R0:W-:Y:S04]  /*e560*/  @!P6 STG.E.U8 desc[UR18][R26.64+0xf8], R11 ;  /* 0x0000f80b1a00e986 */ /* 0x0001e8000c101112 */
[----:B------:R0:W-:Y:S02]  /*e570*/  @!P0 STG.E.U8 desc[UR18][R26.64+0xf9], R5 ;  /* 0x0000f9051a008986 */ /* 0x0001e4000c101112 */
.L_x_293:
[----:B------:R-:W-:Y:S05]  /*e580*/  BSYNC B0 ;  /* 0x0000000000007941 */ /* 0x000fea0003800000 */
.L_x_35:
[----:B0----5:R-:W2:Y:S04]  /*e590*/  LDL.LU R3, [R1+0x78] ;  /* 0x0000780001037983 */ /* 0x021ea80000300800 */
[----:B------:R-:W2:Y:S01]  /*e5a0*/  LDL.LU R2, [R1+0x7c] ;  /* 0x00007c0001027983 */ /* 0x000ea20000300800 */
[----:B------:R-:W-:Y:S01]  /*e5b0*/  ULDC UR6, c[0x0][0xc] ;  /* 0x0000030000067ab9 */ /* 0x000fe20000000800 */
[----:B------:R-:W-:Y:S01]  /*e5c0*/  ULDC UR7, c[0x0][0x10] ;  /* 0x0000040000077ab9 */ /* 0x000fe20000000800 */
[----:B------:R-:W2:Y:S01]  /*e5d0*/  LDC R5, c[0x0][0x14] ;  /* 0x00000500ff057b82 */ /* 0x000ea20000000800 */
[----:B------:R-:W-:Y:S01]  /*e5e0*/  UIMAD.WIDE.U32 UR6, UR6, UR7, URZ ;  /* 0x00000007060672a5 */ /* 0x000fe2000f8e003f */
[----:B------:R-:W-:Y:S01]  /*e5f0*/  PRMT R0, RZ, 0x7610, R0 ;  /* 0x00007610ff007816 */ /* 0x000fe20000000000 */
[----:B------:R-:W-:-:S04]  /*e600*/  UMOV UR22, 0xffffffff ;  /* 0xffffffff00167882 */ /* 0x000fc80000000000 */
[----:B--2---:R-:W-:-:S04]  /*e610*/  IMAD.WIDE.U32 R2, R5, UR6, R2 ;  /* 0x0000000605027c25 */ /* 0x004fc8000f8e0002 */
[----:B------:R-:W-:Y:S01]  /*e620*/  IMAD R5, R5, UR7, RZ ;  /* 0x0000000705057c24 */ /* 0x000fe2000f8e02ff */
[----:B------:R-:W-:Y:S01]  /*e630*/  ULDC.64 UR6, c[0x0][0x650] ;  /* 0x0001940000067ab9 */ /* 0x000fe20000000a00 */
[----:B------:R-:W-:Y:S01]  /*e640*/  IMAD.MOV.U32 R19, RZ, RZ, R2 ;  /* 0x000000ffff137224 */ /* 0x000fe200078e0002 */
[----:B------:R-:W-:Y:S01]  /*e650*/  ISETP.GE.U32.AND P0, PT, R2, UR6, PT ;  /* 0x0000000602007c0c */ /* 0x000fe2000bf06070 */
[----:B------:R-:W-:Y:S02]  /*e660*/  IMAD.IADD R22, R3, 0x1, R5 ;  /* 0x0000000103167824 */ /* 0x000fe400078e0205 */
[----:B------:R-:W-:-:S03]  /*e670*/  IMAD.MOV.U32 R2, RZ, RZ, -0x1 ;  /* 0xffffffffff027424 */ /* 0x000fc600078e00ff */
[----:B------:R0:W-:Y:S01]  /*e680*/  STL [R1+0x78], R22 ;  /* 0x0000781601007387 */ /* 0x0001e20000100800 */
[----:B------:R-:W-:-:S03]  /*e690*/  ISETP.GE.U32.AND.EX P0, PT, R22, UR7, PT, P0 ;  /* 0x0000000716007c0c */ /* 0x000fc6000bf06100 */
[----:B------:R0:W-:Y:S04]  /*e6a0*/  STL [R1+0x7c], R19 ;  /* 0x00007c1301007387 */ /* 0x0001e80000100800 */
[----:B------:R0:W-:Y:S06]  /*e6b0*/  STL [R1+0x80], R2 ;  /* 0x0000800201007387 */ /* 0x0001ec0000100800 */
[----:B------:R-:W-:Y:S05]  /*e6c0*/  @P0 BRA `(.L_x_294) ;  /* 0x00000004006c0947 */ /* 0x000fea0003800000 */
[----:B------:R-:W2:Y:S01]  /*e6d0*/  S2R R14, SR_CTAID.X ;  /* 0x00000000000e7919 */ /* 0x000ea20000002500 */
[----:B------:R-:W5:Y:S01]  /*e6e0*/  LDC.64 R8, c[0x0][0x628] ;  /* 0x00018a00ff087b82 */ /* 0x000f620000000a00 */
[----:B------:R-:W-:Y:S01]  /*e6f0*/  ULDC UR6, c[0x0][0x150] ;  /* 0x0000540000067ab9 */ /* 0x000fe20000000800 */
[----:B------:R-:W-:Y:S01]  /*e700*/  IMAD.MOV.U32 R6, RZ, RZ, R19 ;  /* 0x000000ffff067224 */ /* 0x000fe200078e0013 */
[----:B------:R-:W0:Y:S01]  /*e710*/  S2R R16, SR_CTAID.Y ;  /* 0x0000000000107919 */ /* 0x000e220000002600 */
[----:B------:R-:W-:-:S04]  /*e720*/  IMAD.MOV.U32 R7, RZ, RZ, R22 ;  /* 0x000000ffff077224 */ /* 0x000fc800078e0016 */
[----:B------:R-:W0:Y:S08]  /*e730*/  LDC R17, c[0x0][0x144] ;  /* 0x00005100ff117b82 */ /* 0x000e300000000800 */
[----:B------:R-:W0:Y:S08]  /*e740*/  LDC R10, c[0x0][0x630] ;  /* 0x00018c00ff0a7b82 */ /* 0x000e300000000800 */
[----:B------:R-:W0:Y:S01]  /*e750*/  LDC.64 R12, c[0x0][0x620] ;  /* 0x00018800ff0c7b82 */ /* 0x000e220000000a00 */
[----:B-----5:R-:W-:-:S04]  /*e760*/  ISETP.NE.U32.AND P0, PT, R8, RZ, PT ;  /* 0x000000ff0800720c */ /* 0x020fc80003f05070 */
[----:B------:R-:W-:Y:S02]  /*e770*/  ISETP.NE.AND.EX P0, PT, R9, RZ, PT, P0 ;  /* 0x000000ff0900720c */ /* 0x000fe40003f05300 */
[----:B--2---:R-:W-:-:S05]  /*e780*/  I2FP.F32.U32 R0, R14 ;  /* 0x0000000e00007245 */ /* 0x004fca0000201000 */
[----:B------:R-:W-:-:S04]  /*e790*/  FMUL R0, R0, UR6 ;  /* 0x0000000600007c20 */ /* 0x000fc80008400000 */
[----:B------:R2:W0:Y:S02]  /*e7a0*/  F2I.U32.TRUNC.NTZ R15, R0 ;  /* 0x00000000000f7305 */ /* 0x000424000020f000 */
[----:B------:R-:W-:Y:S05]  /*e7b0*/  @!P0 BRA `(.L_x_295) ;  /* 0x0000000000288947 */ /* 0x000fea0003800000 */
[----:B--2---:R-:W2:Y:S02]  /*e7c0*/  LDC R0, c[0x0][0x634] ;  /* 0x00018d00ff007b82 */ /* 0x004ea40000000800 */
[----:B--2---:R-:W-:-:S05]  /*e7d0*/  IADD3 R7, P0, R19, R0, RZ ;  /* 0x0000000013077210 */ /* 0x004fca0007f1e0ff */
[----:B------:R-:W-:-:S04]  /*e7e0*/  IMAD.X R11, RZ, RZ, R22, P0 ;  /* 0x000000ffff0b7224 */ /* 0x000fc800000e0616 */
[----:B0-----:R-:W-:-:S04]  /*e7f0*/  IMAD.WIDE.U32 R2, R11, R8, RZ ;  /* 0x000000080b027225 */ /* 0x001fc800078e00ff */
[----:B------:R-:W-:-:S04]  /*e800*/  IMAD.WIDE.U32 R4, P0, R7, R9, R2 ;  /* 0x0000000907047225 */ /* 0x000fc80007800002 */
[----:B------:R-:W-:-:S04]  /*e810*/  IMAD.WIDE.U32 R2, R7, R8, RZ ;  /* 0x0000000807027225 */ /* 0x000fc800078e00ff */
[----:B------:R-:W-:Y:S01]  /*e820*/  IMAD.X R7, RZ, RZ, RZ, P0 ;  /* 0x000000ffff077224 */ /* 0x000fe200000e06ff */
[----:B------:R-:W-:Y:S01]  /*e830*/  IADD3 RZ, P0, R3, R4, RZ ;  /* 0x0000000403ff7210 */ /* 0x000fe20007f1e0ff */
[----:B------:R-:W-:-:S04]  /*e840*/  IMAD.MOV.U32 R6, RZ, RZ, R5 ;  /* 0x000000ffff067224 */ /* 0x000fc800078e0005 */
[----:B------:R-:W-:-:S08]  /*e850*/  IMAD.WIDE.U32.X R6, R11, R9, R6, P0 ;  /* 0x000000090b067225 */ /* 0x000fd000000e0406 */
.L_x_295:
[-CC-:B0-----:R-:W-:Y:S01]  /*e860*/  SHF.R.U64 R24, R6, R10.reuse, R7.reuse ;  /* 0x0000000a06187219 */ /* 0x181fe20000001207 */
[----:B------:R-:W0:Y:S01]  /*e870*/  LDC.64 R20, c[0x0][0x640] ;  /* 0x00019000ff147b82 */ /* 0x000e220000000a00 */
[----:B--2---:R-:W-:Y:S01]  /*e880*/  SHF.R.U32.HI R0, RZ, R10, R7 ;  /* 0x0000000aff007219 */ /* 0x004fe20000011607 */
[----:B------:R-:W-:Y:S01]  /*e890*/  IMAD.MOV.U32 R2, RZ, RZ, R19 ;  /* 0x000000ffff027224 */ /* 0x000fe200078e0013 */
[----:B------:R-:W-:Y:S01]  /*e8a0*/  IADD3 R5, P0, RZ, -R24, RZ ;  /* 0x80000018ff057210 */ /* 0x000fe20007f1e0ff */
[----:B------:R-:W-:Y:S01]  /*e8b0*/  IMAD.MOV R15, RZ, RZ, -R15 ;  /* 0x000000ffff0f7224 */ /* 0x000fe200078e0a0f */
[----:B------:R-:W-:Y:S01]  /*e8c0*/  ULDC UR6, c[0x0][0x154] ;  /* 0x0000550000067ab9 */ /* 0x000fe20000000800 */
[----:B------:R-:W-:Y:S02]  /*e8d0*/  IMAD.MOV.U32 R7, RZ, RZ, 0x1 ;  /* 0x00000001ff077424 */ /* 0x000fe400078e00ff */
[----:B------:R-:W2:Y:S01]  /*e8e0*/  LDC R4, c[0x0][0x618] ;  /* 0x00018600ff047b82 */ /* 0x000ea20000000800 */
[----:B------:R-:W-:-:S02]  /*e8f0*/  IMAD.X R3, RZ, RZ, ~R0, P0 ;  /* 0x000000ffff037224 */ /* 0x000fc400000e0e00 */
[----:B------:R-:W-:Y:S02]  /*e900*/  IMAD R15, R17, R15, R14 ;  /* 0x0000000f110f7224 */ /* 0x000fe400078e020e */
[-C--:B------:R-:W-:Y:S02]  /*e910*/  IMAD R0, R3, R12.reuse, RZ ;  /* 0x0000000c03007224 */ /* 0x080fe400078e02ff */
[----:B------:R-:W-:Y:S01]  /*e920*/  IMAD.MOV.U32 R3, RZ, RZ, R22 ;  /* 0x000000ffff037224 */ /* 0x000fe200078e0016 */
[----:B------:R-:W5:Y:S01]  /*e930*/  LDC R6, c[0x0][0x608] ;  /* 0x00018200ff067b82 */ /* 0x000f620000000800 */
[----:B------:R-:W-:-:S04]  /*e940*/  IMAD.WIDE.U32 R2, R5, R12, R2 ;  /* 0x0000000c05027225 */ /* 0x000fc800078e0002 */
[----:B------:R-:W-:-:S03]  /*e950*/  IMAD R5, R5, R13, R0 ;  /* 0x0000000d05057224 */ /* 0x000fc600078e0200 */
[----:B------:R-:W1:Y:S01]  /*e960*/  LDC R18, c[0x0][0x658] ;  /* 0x00019600ff127b82 */ /* 0x000e620000000800 */
[----:B------:R-:W-:Y:S01]  /*e970*/  I2FP.F32.U32 R0, R16 ;  /* 0x0000001000007245 */ /* 0x000fe20000201000 */
[----:B------:R-:W-:Y:S01]  /*e980*/  IMAD.IADD R3, R3, 0x1, R5 ;  /* 0x0000000103037824 */ /* 0x000fe200078e0205 */
[----:B0-----:R-:W-:Y:S01]  /*e990*/  ISETP.NE.U32.AND P0, PT, R20, RZ, PT ;  /* 0x000000ff1400720c */ /* 0x001fe20003f05070 */
[----:B------:R-:W-:Y:S02]  /*e9a0*/  IMAD.MOV.U32 R5, RZ, RZ, -0x1 ;  /* 0xffffffffff057424 */ /* 0x000fe400078e00ff */
[----:B------:R-:W-:Y:S02]  /*e9b0*/  FMUL R0, R0, UR6 ;  /* 0x0000000600007c20 */ /* 0x000fe40008400000 */
[----:B------:R-:W0:Y:S01]  /*e9c0*/  LDC R13, c[0x0][0x148] ;  /* 0x00005200ff0d7b82 */ /* 0x000e220000000800 */
[----:B--2---:R-:W-:Y:S01]  /*e9d0*/  SHF.R.U64 R10, R2, R4, R3 ;  /* 0x00000004020a7219 */ /* 0x004fe20000001203 */
[----:B------:R2:W0:Y:S01]  /*e9e0*/  F2I.U32.TRUNC.NTZ R12, R0 ;  /* 0x00000000000c7305 */ /* 0x000422000020f000 */
[----:B------:R-:W-:-:S02]  /*e9f0*/  ISETP.NE.AND.EX P0, PT, R21, RZ, PT, P0 ;  /* 0x000000ff1500720c */ /* 0x000fc40003f05300 */
[----:B------:R-:W-:-:S03]  /*ea00*/  SHF.R.U32.HI R3, RZ, R4, R3 ;  /* 0x00000004ff037219 */ /* 0x000fc60000011603 */
[----:B------:R-:W0:Y:S01]  /*ea10*/  LDC R14, c[0x0][0x600] ;  /* 0x00018000ff0e7b82 */ /* 0x000e220000000800 */
[-CC-:B-----5:R-:W-:Y:S02]  /*ea20*/  SHF.R.U64 R8, R10, R6.reuse, R3.reuse ;  /* 0x000000060a087219 */ /* 0x1a0fe40000001203 */
[----:B------:R-:W-:-:S05]  /*ea30*/  SHF.R.U32.HI R3, RZ, R6, R3 ;  /* 0x00000006ff037219 */ /* 0x000fca0000011603 */
[----:B------:R-:W0:Y:S01]  /*ea40*/  LDC R19, c[0x0][0x648] ;  /* 0x00019200ff137b82 */ /* 0x000e220000000800 */
[-CC-:B-1----:R-:W-:Y:S02]  /*ea50*/  SHF.R.U64 R11, R8, R18.reuse, R3.reuse ;  /* 0x00000012080b7219 */ /* 0x182fe40000001203 */
[-C--:B------:R-:W-:Y:S02]  /*ea60*/  SHF.L.U32 R5, R5, R18.reuse, RZ ;  /* 0x0000001205057219 */ /* 0x080fe400000006ff */
[-C--:B------:R-:W-:Y:S01]  /*ea70*/  SHF.R.U32.HI R3, RZ, R18.reuse, R3 ;  /* 0x00000012ff037219 */ /* 0x080fe20000011603 */
[----:B------:R-:W-:Y:S01]  /*ea80*/  IMAD.MOV.U32 R2, RZ, RZ, R11 ;  /* 0x000000ffff027224 */ /* 0x000fe200078e000b */
[----:B------:R-:W-:Y:S01]  /*ea90*/  SHF.L.U32 R34, R7, R18, RZ ;  /* 0x0000001207227219 */ /* 0x000fe200000006ff */
[----:B------:R-:W1:Y:S01]  /*eaa0*/  LDC R22, c[0x0][0x638] ;  /* 0x00018e00ff167b82 */ /* 0x000e620000000800 */
[----:B------:R-:W-:-:S07]  /*eab0*/  LOP3.LUT R17, RZ, R5, RZ, 0x33, !PT ;  /* 0x00000005ff117212 */ /* 0x000fce00078e33ff */
[----:B------:R-:W0:Y:S01]  /*eac0*/  LDC R23, c[0x0][0x610] ;  /* 0x00018400ff177b82 */ /* 0x000e220000000800 */
[----:B--2---:R-:W-:Y:S05]  /*ead0*/  @!P0 BRA `(.L_x_296) ;  /* 0x0000000000288947 */ /* 0x004fea0003800000 */
[----:B------:R-:W2:Y:S02]  /*eae0*/  LDC R0, c[0x0][0x64c] ;  /* 0x00019300ff007b82 */ /* 0x000ea40000000800 */
[----:B--2---:R-:W-:-:S05]  /*eaf0*/  IADD3 R7, P0, R11, R0, RZ ;  /* 0x000000000b077210 */ /* 0x004fca0007f1e0ff */
        /* <DEDUP_REMOVED lines=8> */
.L_x_296:
[----:B0-----:R-:W-:Y:S01]  /*eb80*/  SHF.R.U64 R0, R2, R19, R3 ;  /* 0x0000001302007219 */ /* 0x001fe20000001203 */
[----:B------:R-:W-:Y:S01]  /*eb90*/  VIADD R3, R14, 0xffffffff ;  /* 0xffffffff0e037836 */ /* 0x000fe20000000000 */
[----:B------:R-:W-:Y:S01]  /*eba0*/  LOP3.LUT R5, R8, R17, RZ, 0xc0, !PT ;  /* 0x0000001108057212 */ /* 0x000fe200078ec0ff */
[----:B------:R-:W-:Y:S01]  /*ebb0*/  IMAD.MOV R12, RZ, RZ, -R12 ;  /* 0x000000ffff0c7224 */ /* 0x000fe200078e0a0c */
[----:B------:R-:W-:Y:S01]  /*ebc0*/  R2UR UR22, R24 ;  /* 0x00000000181672ca */ /* 0x000fe200000e0000 */
[----:B------:R-:W-:Y:S01]  /*ebd0*/  IMAD.MOV R2, RZ, RZ, -R0 ;  /* 0x000000ffff027224 */ /* 0x000fe200078e0a00 */
[----:B------:R-:W-:Y:S01]  /*ebe0*/  LOP3.LUT R3, R10, R3, RZ, 0xc0, !PT ;  /* 0x000000030a037212 */ /* 0x000fe200078ec0ff */
[----:B------:R-:W-:Y:S02]  /*ebf0*/  IMAD R34, R34, R0, R5 ;  /* 0x0000000022227224 */ /* 0x000fe400078e0205 */
[----:B------:R-:W-:Y:S02]  /*ec00*/  @P2 IMAD R15, R13, R12, R16 ;  /* 0x0000000c0d0f2224 */ /* 0x000fe400078e0210 */
[----:B-1----:R-:W-:-:S02]  /*ec10*/  IMAD R0, R2, R22, R11 ;  /* 0x0000001602007224 */ /* 0x002fc400078e020b */
[----:B------:R-:W-:Y:S02]  /*ec20*/  IMAD R34, R34, R23, R15 ;  /* 0x0000001722227224 */ /* 0x000fe400078e020f */
[----:B------:R-:W-:Y:S02]  /*ec30*/  IMAD R3, R0, R14, R3 ;  /* 0x0000000e00037224 */ /* 0x000fe400078e0203 */
[----:B------:R-:W-:-:S03]  /*ec40*/  IMAD.MOV.U32 R0, RZ, RZ, 0x1 ;  /* 0x00000001ff007424 */ /* 0x000fc600078e00ff */
[----:B------:R-:W-:Y:S02]  /*ec50*/  SEL R2, R3, R34, !P2 ;  /* 0x0000002203027207 */ /* 0x000fe40005000000 */
[----:B------:R-:W-:-:S03]  /*ec60*/  SEL R34, R34, R3, !P2 ;  /* 0x0000000322227207 */ /* 0x000fc60005000000 */
[----:B------:R2:W-:Y:S04]  /*ec70*/  STL [R1+0x80], R2 ;  /* 0x0000800201007387 */ /* 0x0005e80000100800 */
.L_x_294:
[----:B------:R-:W-:Y:S01]  /*ec80*/  UIADD3 UR5, UR12, UR5, URZ ;  /* 0x000000050c057290 */ /* 0x000fe2000fffe03f */
[----:B------:R0:W-:Y:S01]  /*ec90*/  STL [R1+0x84], R34 ;  /* 0x0000842201007387 */ /* 0x0001e20000100800 */
[----:B------:R-:W-:Y:S02]  /*eca0*/  LOP3.LUT P0, RZ, R0, 0xff, RZ, 0xc0, !PT ;  /* 0x000000ff00ff7812 */ /* 0x000fe4000780c0ff */
[----:B------:R-:W-:Y:S02]  /*ecb0*/  USHF.R.U32.HI UR6, URZ, 0x2, UR5 ;  /* 0x000000023f067899 */ /* 0x000fe40008011605 */
[----:B------:R-:W-:Y:S02]  /*ecc0*/  UISETP.GT.U32.AND UP0, UPT, UR5, 0x3, UPT ;  /* 0x000000030500788c */ /* 0x000fe4000bf04070 */
[----:B------:R-:W-:Y:S02]  /*ecd0*/  ULOP3.LUT UR6, UR6, 0x1, URZ, 0xc0, !UPT ;  /* 0x0000000106067892 */ /* 0x000fe4000f8ec03f */
[----:B------:R-:W-:-:S02]  /*ece0*/  UISETP.LT.U32.AND UP0, UPT, UR12, 0x4, UP0 ;  /* 0x000000040c00788c */ /* 0x000fc40008701070 */
[----:B------:R-:W-:Y:S02]  /*ecf0*/  UISETP.NE.U32.AND UP1, UPT, UR6, 0x1, UPT ;  /* 0x000000010600788c */ /* 0x000fe4000bf25070 */
[----:B------:R-:W-:Y:S02]  /*ed00*/  USEL UR7, URZ, 0x1, !UP0 ;  /* 0x000000013f077887 */ /* 0x000fe4000c000000 */
[----:B------:R-:W-:Y:S02]  /*ed10*/  UISETP.GT.U32.AND UP1, UPT, UR12, 0x3, !UP1 ;  /* 0x000000030c00788c */ /* 0x000fe4000cf24070 */
[----:B------:R-:W-:Y:S02]  /*ed20*/  ULOP3.LUT UR5, UR5, 0x3, URZ, 0xc0, !UPT ;  /* 0x0000000305057892 */ /* 0x000fe4000f8ec03f */
[----:B------:R-:W-:-:S04]  /*ed30*/  USEL UR6, URZ, 0x1, !UP1 ;  /* 0x000000013f067887 */ /* 0x000fc8000c800000 */
[----:B------:R-:W-:Y:S01]  /*ed40*/  ULOP3.LUT UR4, UR6, UR4, UR7, 0x96, !UPT ;  /* 0x0000000406047292 */ /* 0x000fe2000f8e9607 */
[----:B0-----:R-:W-:Y:S11]  /*ed50*/  @P0 BRA `(.L_x_297) ;  /* 0xffffff2400640947 */ /* 0x001ff6000383ffff */
[----:B------:R-:W-:Y:S05]  /*ed60*/  EXIT ;  /* 0x000000000000794d */ /* 0x000fea0003800000 */
.L_x_7:
[----:B------:R-:W2:Y:S01]  /*ed70*/  LDL R18, [R1+0x7c] ;  /* 0x00007c0001127983 */ /* 0x000ea20000100800 */
[----:B------:R-:W-:-:S03]  /*ed80*/  ULDC.64 UR4, c[0x0][0x650] ;  /* 0x0001940000047ab9 */ /* 0x000fc60000000a00 */
[----:B------:R-:W3:Y:S01]  /*ed90*/  LDL R22, [R1+0x78] ;  /* 0x0000780001167983 */ /* 0x000ee20000100800 */
[----:B------:R-:W-:Y:S01]  /*eda0*/  PRMT R4, RZ, 0x7610, R4 ;  /* 0x00007610ff047816 */ /* 0x000fe20000000004 */
[----:B------:R-:W-:Y:S02]  /*edb0*/  IMAD.MOV.U32 R5, RZ, RZ, -0x1 ;  /* 0xffffffffff057424 */ /* 0x000fe400078e00ff */
[----:B------:R-:W-:Y:S02]  /*edc0*/  IMAD.MOV.U32 R14, RZ, RZ, -0x1 ;  /* 0xffffffffff0e7424 */ /* 0x000fe400078e00ff */
[----:B------:R-:W-:Y:S01]  /*edd0*/  IMAD.MOV.U32 R6, RZ, RZ, -0x1 ;  /* 0xffffffffff067424 */ /* 0x000fe200078e00ff */
[----:B--2---:R-:W-:-:S04]  /*ede0*/  ISETP.GE.U32.AND P0, PT, R18, UR4, PT ;  /* 0x0000000412007c0c */ /* 0x004fc8000bf06070 */
[----:B---3--:R-:W-:-:S13]  /*edf0*/  ISETP.GE.U32.AND.EX P0, PT, R22, UR5, PT, P0 ;  /* 0x0000000516007c0c */ /* 0x008fda000bf06100 */
[----:B------:R-:W-:Y:S05]  /*ee00*/  @P0 BRA `(.L_x_298) ;  /* 0x00000004002c0947 */ /* 0x000fea0003800000 */
        /* <DEDUP_REMOVED lines=18> */
.L_x_299:
[----:B------:R-:W1:Y:S01]  /*ef30*/  LDC.64 R20, c[0x0][0x640] ;  /* 0x00019000ff147b82 */ /* 0x000e620000000a00 */
[-CC-:B------:R-:W-:Y:S01]  /*ef40*/  SHF.R.U64 R15, R8, R10.reuse, R9.reuse ;  /* 0x0000000a080f7219 */ /* 0x180fe20000001209 */
[----:B------:R-:W-:Y:S01]  /*ef50*/  IMAD.MOV.U32 R24, RZ, RZ, 0x1 ;  /* 0x00000001ff187424 */ /* 0x000fe200078e00ff */
[----:B------:R-:W-:Y:S02]  /*ef60*/  SHF.R.U32.HI R4, RZ, R10, R9 ;  /* 0x0000000aff047219 */ /* 0x000fe40000011609 */
[----:B------:R-:W-:-:S03]  /*ef70*/  IADD3 R7, P0, RZ, -R15, RZ ;  /* 0x8000000fff077210 */ /* 0x000fc60007f1e0ff */
[----:B------:R-:W2:Y:S02]  /*ef80*/  LDC R8, c[0x0][0x618] ;  /* 0x00018600ff087b82 */ /* 0x000ea40000000800 */
[----:B------:R-:W-:Y:S02]  /*ef90*/  IMAD.X R5, RZ, RZ, ~R4, P0 ;  /* 0x000000ffff057224 */ /* 0x000fe400000e0e04 */
[----:B------:R-:W-:Y:S02]  /*efa0*/  IMAD.MOV.U32 R4, RZ, RZ, R18 ;  /* 0x000000ffff047224 */ /* 0x000fe400078e0012 */
[-C--:B------:R-:W-:Y:S02]  /*efb0*/  IMAD R6, R5, R16.reuse, RZ ;  /* 0x0000001005067224 */ /* 0x080fe400078e02ff */
[----:B------:R-:W3:Y:S01]  /*efc0*/  LDC R14, c[0x0][0x608] ;  /* 0x00018200ff0e7b82 */ /* 0x000ee20000000800 */
[----:B------:R-:W-:Y:S02]  /*efd0*/  IMAD.MOV.U32 R5, RZ, RZ, R22 ;  /* 0x000000ffff057224 */ /* 0x000fe400078e0016 */
[----:B------:R-:W-:-:S05]  /*efe0*/  IMAD.WIDE.U32 R4, R7, R16, R4 ;  /* 0x0000001007047225 */ /* 0x000fca00078e0004 */
[----:B0-----:R-:W0:Y:S01]  /*eff0*/  LDC R19, c[0x0][0x658] ;  /* 0x00019600ff137b82 */ /* 0x001e220000000800 */
[----:B------:R-:W-:Y:S01]  /*f000*/  IMAD R7, R7, R17, R6 ;  /* 0x0000001107077224 */ /* 0x000fe200078e0206 */
[----:B-1----:R-:W-:Y:S01]  /*f010*/  ISETP.NE.U32.AND P0, PT, R20, RZ, PT ;  /* 0x000000ff1400720c */ /* 0x002fe20003f05070 */
[----:B------:R-:W-:Y:S02]  /*f020*/  IMAD.MOV.U32 R6, RZ, RZ, -0x1 ;  /* 0xffffffffff067424 */ /* 0x000fe400078e00ff */
[----:B------:R-:W-:Y:S01]  /*f030*/  IMAD.IADD R5, R5, 0x1, R7 ;  /* 0x0000000105057824 */ /* 0x000fe200078e0207 */
[----:B------:R-:W-:Y:S02]  /*f040*/  ISETP.NE.AND.EX P0, PT, R21, RZ, PT, P0 ;  /* 0x000000ff1500720c */ /* 0x000fe40003f05300 */
[----:B------:R-:W1:Y:S02]  /*f050*/  LDC R16, c[0x0][0x600] ;  /* 0x00018000ff107b82 */ /* 0x000e640000000800 */
[----:B--2---:R-:W-:-:S02]  /*f060*/  SHF.R.U64 R10, R4, R8, R5 ;  /* 0x00000008040a7219 */ /* 0x004fc40000001205 */
[----:B------:R-:W-:-:S04]  /*f070*/  SHF.R.U32.HI R5, RZ, R8, R5 ;  /* 0x00000008ff057219 */ /* 0x000fc80000011605 */
[----:B------:R-:W2:Y:S01]  /*f080*/  LDC R18, c[0x0][0x648] ;  /* 0x00019200ff127b82 */ /* 0x000ea20000000800 */
[-CC-:B---3--:R-:W-:Y:S02]  /*f090*/  SHF.R.U64 R17, R10, R14.reuse, R5.reuse ;  /* 0x0000000e0a117219 */ /* 0x188fe40000001205 */
[----:B------:R-:W-:-:S05]  /*f0a0*/  SHF.R.U32.HI R4, RZ, R14, R5 ;  /* 0x0000000eff047219 */ /* 0x000fca0000011605 */
[----:B------:R-:W3:Y:S01]  /*f0b0*/  LDC R22, c[0x0][0x638] ;  /* 0x00018e00ff167b82 */ /* 0x000ee20000000800 */
[-CC-:B0-----:R-:W-:Y:S02]  /*f0c0*/  SHF.R.U64 R14, R17, R19.reuse, R4.reuse ;  /* 0x00000013110e7219 */ /* 0x181fe40000001204 */
[-C--:B------:R-:W-:Y:S02]  /*f0d0*/  SHF.L.U32 R6, R6, R19.reuse, RZ ;  /* 0x0000001306067219 */ /* 0x080fe400000006ff */
[----:B------:R-:W-:Y:S01]  /*f0e0*/  SHF.R.U32.HI R5, RZ, R19, R4 ;  /* 0x00000013ff057219 */ /* 0x000fe20000011604 */
[----:B------:R-:W-:Y:S01]  /*f0f0*/  IMAD.MOV.U32 R4, RZ, RZ, R14 ;  /* 0x000000ffff047224 */ /* 0x000fe200078e000e */
[----:B------:R-:W-:Y:S01]  /*f100*/  LOP3.LUT R26, RZ, R6, RZ, 0x33, !PT ;  /* 0x00000006ff1a7212 */ /* 0x000fe200078e33ff */
[----:B------:R-:W0:Y:S01]  /*f110*/  LDC R23, c[0x0][0x610] ;  /* 0x00018400ff177b82 */ /* 0x000e220000000800 */
[----:B------:R-:W-:Y:S05]  /*f120*/  @!P0 BRA `(.L_x_300) ;  /* 0x0000000000288947 */ /* 0x000fea0003800000 */
        /* <DEDUP_REMOVED lines=10> */
.L_x_300:
[----:B--2---:R-:W-:Y:S01]  /*f1d0*/  SHF.R.U64 R4, R4, R18, R5 ;  /* 0x0000001204047219 */ /* 0x004fe20000001205 */
[----:B-1----:R-:W-:Y:S01]  /*f1e0*/  VIADD R7, R16, 0xffffffff ;  /* 0xffffffff10077836 */ /* 0x002fe20000000000 */
[----:B------:R-:W-:Y:S01]  /*f1f0*/  SHF.L.U32 R24, R24, R19, RZ ;  /* 0x0000001318187219 */ /* 0x000fe200000006ff */
[----:B------:R-:W-:Y:S01]  /*f200*/  @P2 IMAD R0, R11, R12, R2 ;  /* 0x0000000c0b002224 */ /* 0x000fe200078e0202 */
[----:B------:R-:W-:Y:S01]  /*f210*/  LOP3.LUT R3, R17, R26, RZ, 0xc0, !PT ;  /* 0x0000001a11037212 */ /* 0x000fe200078ec0ff */
[----:B------:R-:W-:Y:S01]  /*f220*/  IMAD.MOV R5, RZ, RZ, -R4 ;  /* 0x000000ffff057224 */ /* 0x000fe200078e0a04 */
[----:B------:R-:W-:Y:S01]  /*f230*/  LOP3.LUT R7, R10, R7, RZ, 0xc0, !PT ;  /* 0x000000070a077212 */ /* 0x000fe200078ec0ff */
[----:B------:R-:W-:Y:S02]  /*f240*/  IMAD.MOV.U32 R6, RZ, RZ, R15 ;  /* 0x000000ffff067224 */ /* 0x000fe400078e000f */
[----:B------:R-:W-:Y:S02]  /*f250*/  IMAD R3, R24, R4, R3 ;  /* 0x0000000418037224 */ /* 0x000fe400078e0203 */
[----:B---3--:R-:W-:-:S02]  /*f260*/  IMAD R2, R5, R22, R14 ;  /* 0x0000001605027224 */ /* 0x008fc400078e020e */
[----:B0-----:R-:W-:Y:S02]  /*f270*/  IMAD R0, R3, R23, R0 ;  /* 0x0000001703007224 */ /* 0x001fe400078e0200 */
[----:B------:R-:W-:Y:S02]  /*f280*/  IMAD R5, R2, R16, R7 ;  /* 0x0000001002057224 */ /* 0x000fe400078e0207 */
[----:B------:R-:W-:-:S03]  /*f290*/  IMAD.MOV.U32 R4, RZ, RZ, 0x1 ;  /* 0x00000001ff047424 */ /* 0x000fc600078e00ff */
[----:B------:R-:W-:Y:S02]  /*f2a0*/  SEL R14, R5, R0, !P2 ;  /* 0x00000000050e7207 */ /* 0x000fe40005000000 */
[----:B------:R-:W-:-:S07]  /*f2b0*/  SEL R5, R0, R5, !P2 ;  /* 0x0000000500057207 */ /* 0x000fce0005000000 */
.L_x_298:
[----:B------:R-:W-:-:S08]  /*f2c0*/  NOP ;  /* 0x0000000000007918 */ /* 0x000fd00000000000 */
[----:B0-----:R-:W0:-:S00]  /*f2d0*/  USETMAXREG.DEALLOC.CTAPOOL 0x28 ;  /* 0x00000028000079c8 */ /* 0x001e0000080e0500 */
[----:B------:R-:W-:-:S13]  /*f2e0*/  ISETP.NE.AND P0, PT, RZ, UR8, PT ;  /* 0x00000008ff007c0c */ /* 0x000fda000bf05270 */
[----:B------:R-:W-:Y:S05]  /*f2f0*/  @P0 EXIT ;  /* 0x000000000000094d */ /* 0x000fea0003800000 */
[----:B0-----:R-:W-:Y:S01]  /*f300*/  LOP3.LUT P0, RZ, R4, 0xff, RZ, 0xc0, !PT ;  /* 0x000000ff04ff7812 */ /* 0x001fe2000780c0ff */
[----:B------:R-:W-:Y:S02]  /*f310*/  IMAD.MOV.U32 R12, RZ, RZ, 0x1 ;  /* 0x00000001ff0c7424 */ /* 0x000fe400078e00ff */
[----:B------:R-:W-:-:S10]  /*f320*/  IMAD.MOV.U32 R11, RZ, RZ, RZ ;  /* 0x000000ffff0b7224 */ /* 0x000fd400078e00ff */
[----:B------:R-:W-:Y:S05]  /*f330*/  @!P0 BRA `(.L_x_301) ;  /* 0x0000000c00648947 */ /* 0x000fea0003800000 */
[----:B------:R-:W0:Y:S01]  /*f340*/  S2R R8, SR_CgaCtaId ;  /* 0x0000000000087919 */ /* 0x000e220000008800 */
[----:B------:R-:W-:Y:S01]  /*f350*/  ULDC UR4, c[0x0][0x28c] ;  /* 0x0000a30000047ab9 */ /* 0x000fe20000000800 */
[----:B------:R-:W-:Y:S01]  /*f360*/  ULDC UR6, c[0x0][0x658] ;  /* 0x0001960000067ab9 */ /* 0x000fe20000000800 */
[----:B------:R-:W-:Y:S01]  /*f370*/  UIADD3 UR10, UR4, 0x7f, URZ ;  /* 0x0000007f040a7890 */ /* 0x000fe2000fffe03f */
[----:B------:R-:W-:Y:S01]  /*f380*/  BSSY B0, `(.L_x_301) ;  /* 0x00000d4000007945 */ /* 0x000fe20003800000 */
[----:B------:R-:W-:Y:S01]  /*f390*/  UMOV UR7, 0xffffffff ;  /* 0xffffffff00077882 */ /* 0x000fe20000000000 */
[----:B------:R-:W-:Y:S01]  /*f3a0*/  ULDC UR5, c[0x0][0x600] ;  /* 0x0001800000057ab9 */ /* 0x000fe20000000800 */
[----:B------:R-:W-:Y:S01]  /*f3b0*/  UMOV UR9, 0x1 ;  /* 0x0000000100097882 */ /* 0x000fe20000000000 */
[----:B------:R-:W-:Y:S01]  /*f3c0*/  USHF.L.U32 UR7, UR7, UR6, URZ ;  /* 0x0000000607077299 */ /* 0x000fe2000800063f */
[----:B------:R-:W-:Y:S01]  /*f3d0*/  IMAD.MOV.U32 R10, RZ, RZ, 0x1 ;  /* 0x00000001ff0a7424 */ /* 0x000fe200078e00ff */
[----:B------:R-:W-:Y:S01]  /*f3e0*/  UIADD3 UR4, UR5, -0x1, URZ ;  /* 0xffffffff05047890 */ /* 0x000fe2000fffe03f */
[----:B------:R-:W-:Y:S01]  /*f3f0*/  IMAD.MOV.U32 R12, RZ, RZ, 0x1 ;  /* 0x00000001ff0c7424 */ /* 0x000fe200078e00ff */
[----:B------:R-:W-:Y:S01]  /*f400*/  USHF.R.S32.HI UR11, URZ, 0x1f, UR10 ;  /* 0x0000001f3f0b7899 */ /* 0x000fe2000801140a */
[----:B------:R-:W-:Y:S01]  /*f410*/  IMAD.MOV.U32 R11, RZ, RZ, RZ ;  /* 0x000000ffff0b7224 */ /* 0x000fe200078e00ff */
[----:B------:R-:W-:Y:S01]  /*f420*/  ULDC UR8, c[0x0][0xc] ;  /* 0x0000030000087ab9 */ /* 0x000fe20000000800 */
[----:B------:R-:W-:-:S02]  /*f430*/  USHF.L.U32 UR5, UR9, UR6, URZ ;  /* 0x0000000609057299 */ /* 0x000fc4000800063f */
[----:B------:R-:W-:Y:S01]  /*f440*/  ULEA.HI UR11, UR11, UR10, URZ, 0x7 ;  /* 0x0000000a0b0b7291 */ /* 0x000fe2000f8f383f */
[----:B------:R-:W-:Y:S01]  /*f450*/  ULDC UR9, c[0x0][0x10] ;  /* 0x0000040000097ab9 */ /* 0x000fe20000000800 */
[----:B------:R-:W-:Y:S02]  /*f460*/  ULOP3.LUT UR6, URZ, UR7, URZ, 0x33, !UPT ;  /* 0x000000073f067292 */ /* 0x000fe4000f8e333f */
[----:B------:R-:W-:Y:S01]  /*f470*/  UIMAD.WIDE.U32 UR8, UR8, UR9, URZ ;  /* 0x00000009080872a5 */ /* 0x000fe2000f8e003f */
[----:B------:R-:W-:Y:S01]  /*f480*/  ULDC UR7, c[0x0][0x14] ;  /* 0x0000050000077ab9 */ /* 0x000fe20000000800 */
[----:B------:R-:W-:Y:S02]  /*f490*/  USHF.R.S32.HI UR20, URZ, 0x7, UR11 ;  /* 0x000000073f147899 */ /* 0x000fe4000801140b */
[----:B------:R-:W-:Y:S02]  /*f4a0*/  UIMAD.WIDE.U32 UR22, UR8, UR7, URZ ;  /* 0x00000007081672a5 */ /* 0x000fe4000f8e003f */
[----:B------:R-:W-:-:S02]  /*f4b0*/  UIMAD UR18, UR9, UR7, URZ ;  /* 0x00000007091272a4 */ /* 0x000fc4000f8e023f */
[----:B------:R-:W-:Y:S01]  /*f4c0*/  ULOP3.LUT UR26, UR13, 0x2, URZ, 0xfc, !UPT ;  /* 0x000000020d1a7892 */ /* 0x000fe2000f8efc3f */
[C---:B0-----:R-:W-:Y:S01]  /*f4d0*/  IMAD.SHL.U32 R9, R8.reuse, 0x80, RZ ;  /* 0x0000008008097824 */ /* 0x041fe200078e00ff */
[----:B------:R-:W-:Y:S01]  /*f4e0*/  UIADD3 UR18, UR23, UR18, URZ ;  /* 0x0000001217127290 */ /* 0x000fe2000fffe03f */
[----:B------:R-:W-:Y:S01]  /*f4f0*/  IMAD.SHL.U32 R8, R8, 0x4000, RZ ;  /* 0x0000400008087824 */ /* 0x000fe200078e00ff */
[----:B------:R-:W-:Y:S02]  /*f500*/  UIADD3 UR27, UR20, 0x1, URZ ;  /* 0x00000001141b7890 */ /* 0x000fe4000fffe03f */
[----:B------:R-:W-:Y:S01]  /*f510*/  LOP3.LUT R9, R9, 0x80, RZ, 0xc0, !PT ;  /* 0x0000008009097812 */ /* 0x000fe200078ec0ff */
[----:B------:R-:W-:Y:S01]  /*f520*/  ULDC.64 UR24, c[0x0][0x198] ;  /* 0x0000660000187ab9 */ /* 0x000fe20000000a00 */
[----:B------:R-:W-:-:S08]  /*f530*/  LOP3.LUT R8, R8, 0x4000, RZ, 0xc0, !PT ;  /* 0x0000400008087812 */ /* 0x000fd000078ec0ff */
.L_x_312:
[----:B------:R-:W-:-:S03]  /*f540*/  UMOV UR7, 0xffffffff ;  /* 0xffffffff00077882 */ /* 0x000fc60000000000 */
[----:B------:R-:W-:Y:S05]  /*f550*/  BRA.DIV UR7, `(.L_x_302) ;  /* 0x0000000e07d87947 */ /* 0x000fea000b800000 */
[----:B------:R-:W-:-:S13]  /*f560*/  ELECT P0, URZ, PT ;  /* 0x00000000003f782f */ /* 0x000fda0003800000 */
.L_x_323:
[----:B------:R-:W0:Y:S01]  /*f570*/  LDC R0, c[0x0][0x28c] ;  /* 0x0000a300ff007b82 */ /* 0x000e220000000800 */
[----:B------:R-:W-:Y:S01]  /*f580*/  BSSY B1, `(.L_x_303) ;  /* 0x000003a000017945 */ /* 0x000fe20003800000 */
[----:B0-----:R-:W-:-:S13]  /*f590*/  ISETP.LT.OR P0, PT, R0, 0x1, !P0 ;  /* 0x000000010000780c */ /* 0x001fda0004701670 */
[----:B------:R-:W-:Y:S05]  /*f5a0*/  @P0 BRA `(.L_x_304) ;  /* 0x0000000000dc0947 */ /* 0x000fea0003800000 */
[----:B------:R-:W-:Y:S02]  /*f5b0*/  IMAD R14, R14, 0x100, R9 ;  /* 0x000001000e0e7824 */ /* 0x000fe400078e0209 */
[----:B------:R-:W-:Y:S02]  /*f5c0*/  IMAD.SHL.U32 R7, R5, 0x80, RZ ;  /* 0x0000008005077824 */ /* 0x000fe400078e00ff */
[----:B------:R-:W-:Y:S02]  /*f5d0*/  IMAD.MOV.U32 R13, RZ, RZ, RZ ;  /* 0x000000ffff0d7224 */ /* 0x000fe400078e00ff */
[----:B------:R-:W-:Y:S02]  /*f5e0*/  IMAD.U32 R15, RZ, RZ, UR27 ;  /* 0x0000001bff0f7e24 */ /* 0x000fe4000f8e00ff */
[----:B------:R-:W-:Y:S02]  /*f5f0*/  IMAD.MOV.U32 R0, RZ, RZ, R12 ;  /* 0x000000ffff007224 */ /* 0x000fe400078e000c */
[----:B------:R-:W-:-:S07]  /*f600*/  IMAD.MOV.U32 R3, RZ, RZ, R11 ;  /* 0x000000ffff037224 */ /* 0x000fce00078e000b */
.L_x_307:
[----:B------:R-:W0:Y:S01]  /*f610*/  S2R R5, SR_CgaCtaId ;  /* 0x0000000000057919 */ /* 0x000e220000008800 */
[----:B------:R-:W-:Y:S01]  /*f620*/  MOV R2, 0x400 ;  /* 0x0000040000027802 */ /* 0x000fe20000000f00 */
[----:B------:R-:W1:Y:S03]  /*f630*/  S2R R4, SR_TID.X ;  /* 0x0000000000047919 */ /* 0x000e660000002100 */
[----:B0-----:R-:W-:Y:S02]  /*f640*/  LEA R16, R5, R2, 0x18 ;  /* 0x0000000205107211 */ /* 0x001fe400078ec0ff */
[----:B------:R-:W-:Y:S02]  /*f650*/  SHF.L.U32 R2, R0, 0x1f, RZ ;  /* 0x0000001f00027819 */ /* 0x000fe400000006ff */
[----:B-1----:R-:W-:Y:S01]  /*f660*/  LOP3.LUT P1, RZ, R4, 0x7f, RZ, 0xc0, !PT ;  /* 0x0000007f04ff7812 */ /* 0x002fe2000782c0ff */
[----:B------:R-:W-:-:S04]  /*f670*/  IMAD R5, R3, 0x8, R16 ;  /* 0x0000000803057824 */ /* 0x000fc800078e0210 */
[----:B------:R-:W0:Y:S08]  /*f680*/  SYNCS.PHASECHK.TRANS64.TRYWAIT P0, [R5+URZ+0x20], R2 ;  /* 0x00002002050075a7 */ /* 0x000e30000800017f */
[----:B------:R-:W1:Y:S01]  /*f690*/  @!P1 LDC R4, c[0x0][0x500] ;  /* 0x00014000ff049b82 */ /* 0x000e620000000800 */
[----:B0-----:R-:W-:Y:S05]  /*f6a0*/  @!P0 BRA `(.L_x_305) ;  /* 0x0000000c00a48947 */ /* 0x001fea0003800000 */
.L_x_324:
[----:B------:R-:W-:Y:S01]  /*f6b0*/  UPRMT UR7, UR26, 0x9910, URZ ;  /* 0x000099101a077896 */ /* 0x000fe2000800003f */
[----:B-1----:R1:W-:Y:S03]  /*f6c0*/  @!P1 SYNCS.ARRIVE.TRANS64 RZ, [R5+URZ], R4 ;  /* 0x0000000405ff99a7 */ /* 0x0023e6000800003f */
[----:B------:R-:W-:-:S06]  /*f6d0*/  UISETP.NE.AND UP0, UPT, UR7, 0x2, UPT ;  /* 0x000000020700788c */ /* 0x000fcc000bf05270 */
[----:B------:R-:W-:-:S13]  /*f6e0*/  PLOP3.LUT P0, PT, PT, PT, UP0, 0x80, 0x0 ;  /* 0x000000000000781c */ /* 0x000fda0003f0f008 */
[----:B-1----:R-:W-:Y:S05]  /*f6f0*/  @P0 BRA `(.L_x_306) ;  /* 0x0000000000040947 */ /* 0x002fea0003800000 */
[----:B------:R-:W-:Y:S01]  /*f700*/  BPT.TRAP 0x1 ;  /* 0x000000040000795c */ /* 0x000fe20000300000 */
.L_x_306:
[C---:B0-----:R-:W-:Y:S01]  /*f710*/  IMAD R2, R3.reuse, 0x4000, R16 ;  /* 0x0000400003027824 */ /* 0x041fe200078e0210 */
[----:B------:R-:W-:Y:S01]  /*f720*/  R2UR UR19, R16 ;  /* 0x00000000101372ca */ /* 0x000fe200000e0000 */
[----:B------:R-:W-:Y:S01]  /*f730*/  IMAD R4, R3, 0x8000, R8 ;  /* 0x0000800003047824 */ /* 0x000fe200078e0208 */
[----:B------:R-:W-:Y:S01]  /*f740*/  R2UR UR9, R5 ;  /* 0x00000000050972ca */ /* 0x000fe200000e0000 */
[----:B------:R-:W-:Y:S01]  /*f750*/  VIADD R15, R15, 0xffffffff ;  /* 0xffffffff0f0f7836 */ /* 0x000fe20000000000 */
[----:B------:R-:W-:Y:S01]  /*f760*/  R2UR UR7, R2 ;  /* 0x00000000020772ca */ /* 0x000fe200000e0000 */
[----:B------:R-:W-:Y:S01]  /*f770*/  UIADD3 UR14, UP0, UR24, 0xf0, URZ ;  /* 0x000000f0180e7890 */ /* 0x000fe2000ff1e03f */
[----:B------:R-:W-:Y:S01]  /*f780*/  R2UR UR8, R4 ;  /* 0x00000000040872ca */ /* 0x000fe200000e0000 */
[----:B------:R-:W-:Y:S01]  /*f790*/  UIADD3 UR28, UP1, UR24, 0x1f0, URZ ;  /* 0x000001f0181c7890 */ /* 0x000fe2000ff3e03f */
[----:B------:R-:W-:Y:S01]  /*f7a0*/  R2UR UR11, R7 ;  /* 0x00000000070b72ca */ /* 0x000fe200000e0000 */
[----:B------:R-:W-:Y:S01]  /*f7b0*/  UIADD3.X UR15, URZ, UR25, URZ, UP0, !UPT ;  /* 0x000000193f0f7290 */ /* 0x000fe200087fe43f */
[----:B------:R-:W-:Y:S01]  /*f7c0*/  R2UR UR10, R13 ;  /* 0x000000000d0a72ca */ /* 0x000fe200000e0000 */
[----:B------:R-:W-:Y:S01]  /*f7d0*/  VIADD R3, R3, 0x1 ;  /* 0x0000000103037836 */ /* 0x000fe20000000000 */
[----:B------:R-:W-:Y:S01]  /*f7e0*/  R2UR UR12, R6 ;  /* 0x00000000060c72ca */ /* 0x000fe200000e0000 */
[----:B------:R-:W-:Y:S01]  /*f7f0*/  UIADD3.X UR29, URZ, UR25, URZ, UP1, !UPT ;  /* 0x000000193f1d7290 */ /* 0x000fe20008ffe43f */
[----:B------:R-:W-:Y:S01]  /*f800*/  R2UR UR21, R14 ;  /* 0x000000000e1572ca */ /* 0x000fe200000e0000 */
[----:B------:R-:W-:Y:S01]  /*f810*/  UMOV UR16, 0x0 ;  /* 0x0000000000107882 */ /* 0x000fe20000000000 */
[----:B------:R-:W-:Y:S01]  /*f820*/  ISETP.GT.AND P1, PT, R15, 0x1, PT ;  /* 0x000000010f00780c */ /* 0x000fe20003f24270 */
[----:B------:R-:W-:Y:S01]  /*f830*/  UIADD3 UR7, UR7, 0x100, URZ ;  /* 0x0000010007077890 */ /* 0x000fe2000fffe03f */
[----:B------:R-:W-:Y:S01]  /*f840*/  ISETP.NE.AND P0, PT, R3, 0x4, PT ;  /* 0x000000040300780c */ /* 0x000fe20003f05270 */
[----:B------:R-:W-:Y:S01]  /*f850*/  UIADD3 UR19, UR19, 0x10100, UR8 ;  /* 0x0001010013137890 */ /* 0x000fe2000fffe008 */
[----:B------:R-:W-:Y:S01]  /*f860*/  VIADD R13, R13, 0x80 ;  /* 0x000000800d0d7836 */ /* 0x000fe20000000000 */
[----:B------:R-:W-:Y:S01]  /*f870*/  UMOV UR17, 0x10000000 ;  /* 0x1000000000117882 */ /* 0x000fe20000000000 */
[----:B------:R-:W-:Y:S01]  /*f880*/  UMOV UR30, 0x30000 ;  /* 0x00030000001e7882 */ /* 0x000fe20000000000 */
[----:B------:R-:W-:Y:S01]  /*f890*/  SEL R5, RZ, 0x1, P0 ;  /* 0x00000001ff057807 */ /* 0x000fe20000000000 */
[----:B------:R-:W-:Y:S01]  /*f8a0*/  UMOV UR8, UR7 ;  /* 0x0000000700087c82 */ /* 0x000fe20008000000 */
[----:B------:R-:W-:Y:S01]  /*f8b0*/  SEL R3, R3, RZ, P0 ;  /* 0x000000ff03037207 */ /* 0x000fe20000000000 */
[----:B------:R0:W-:Y:S01]  /*f8c0*/  UTMALDG.3D [UR8], [UR14], desc[UR16] ;  /* 0x000010080e0075b4 */ /* 0x0001e20008011000 */
[----:B------:R-:W-:Y:S01]  /*f8d0*/  LOP3.LUT R0, R0, R5, RZ, 0x3c, !PT ;  /* 0x0000000500007212 */ /* 0x000fe200078e3cff */
[----:B0-----:R-:W-:Y:S01]  /*f8e0*/  UMOV UR11, UR21 ;  /* 0x00000015000b7c82 */ /* 0x001fe20008000000 */
[----:B------:R-:W-:-:S02]  /*f8f0*/  UMOV UR8, UR19 ;  /* 0x0000001300087c82 */ /* 0x000fc40008000000 */
[----:B------:R0:W-:Y:S02]  /*f900*/  UTMALDG.3D.MULTICAST [UR8], [UR28], UR30, desc[UR16] ;  /* 0x000010081c0073b4 */ /* 0x0001e4000801181e */
[----:B0-----:R-:W-:Y:S05]  /*f910*/  @P1 BRA `(.L_x_307) ;  /* 0xfffffffc003c1947 */ /* 0x001fea000383ffff */
.L_x_304:
[----:B------:R-:W-:Y:S05]  /*f920*/  BSYNC B1 ;  /* 0x0000000000017941 */ /* 0x000fea0003800000 */
.L_x_303:
[----:B------:R-:W2:Y:S01]  /*f930*/  LDL.LU R17, [R1+0x78] ;  /* 0x0000780001117983 */ /* 0x000ea20000300800 */
[----:B------:R-:W-:Y:S01]  /*f940*/  LOP3.LUT P3, RZ, R10, 0xff, RZ, 0xc0, !PT ;  /* 0x000000ff0aff7812 */ /* 0x000fe2000786c0ff */
[----:B------:R-:W-:Y:S01]  /*f950*/  VIADD R11, R11, UR20 ;  /* 0x000000140b0b7c36 */ /* 0x000fe20008000000 */
[----:B------:R-:W-:Y:S01]  /*f960*/  ULDC.64 UR8, c[0x0][0x650] ;  /* 0x0001940000087ab9 */ /* 0x000fe20000000a00 */
[----:B------:R-:W3:Y:S01]  /*f970*/  LDL.LU R16, [R1+0x7c] ;  /* 0x00007c0001107983 */ /* 0x000ee20000300800 */
[----:B------:R-:W-:Y:S01]  /*f980*/  IMAD.U32 R4, RZ, RZ, UR20 ;  /* 0x00000014ff047e24 */ /* 0x000fe2000f8e00ff */
[----:B------:R-:W-:Y:S01]  /*f990*/  BSSY B1, `(.L_x_308) ;  /* 0x0000070000017945 */ /* 0x000fe20003800000 */
[----:B------:R-:W-:Y:S01]  /*f9a0*/  ISETP.GT.U32.AND P0, PT, R11, 0x3, PT ;  /* 0x000000030b00780c */ /* 0x000fe20003f04070 */
[----:B------:R-:W-:Y:S01]  /*f9b0*/  IMAD.MOV.U32 R5, RZ, RZ, -0x1 ;  /* 0xffffffffff057424 */ /* 0x000fe200078e00ff */
[----:B------:R-:W-:Y:S01]  /*f9c0*/  SHF.R.U32.HI R0, RZ, 0x2, R11 ;  /* 0x00000002ff007819 */ /* 0x000fe2000001160b */
[----:B------:R-:W-:Y:S01]  /*f9d0*/  IMAD.MOV.U32 R14, RZ, RZ, -0x1 ;  /* 0xffffffffff0e7424 */ /* 0x000fe200078e00ff */
[----:B------:R-:W-:Y:S01]  /*f9e0*/  ISETP.LT.U32.AND P0, PT, R4, 0x4, P0 ;  /* 0x000000040400780c */ /* 0x000fe20000701070 */
[----:B------:R-:W-:Y:S01]  /*f9f0*/  IMAD.MOV.U32 R6, RZ, RZ, -0x1 ;  /* 0xffffffffff067424 */ /* 0x000fe200078e00ff */
[----:B------:R-:W-:Y:S01]  /*fa00*/  LOP3.LUT R0, R0, 0x1, RZ, 0xc0, !PT ;  /* 0x0000000100007812 */ /* 0x000fe200078ec0ff */
[----:B------:R-:W0:Y:S01]  /*fa10*/  @P3 S2R R3, SR_CgaCtaId ;  /* 0x0000000000033919 */ /* 0x000e220000008800 */
[----:B------:R-:W-:-:S02]  /*fa20*/  @P3 MOV R2, 0x400 ;  /* 0x0000040000023802 */ /* 0x000fc40000000f00 */
[----:B------:R-:W-:Y:S01]  /*fa30*/  ISETP.NE.U32.AND P1, PT, R0, 0x1, PT ;  /* 0x000000010000780c */ /* 0x000fe20003f25070 */
[----:B------:R-:W-:Y:S01]  /*fa40*/  IMAD.U32 R0, RZ, RZ, UR20 ;  /* 0x00000014ff007e24 */ /* 0x000fe2000f8e00ff */
[----:B------:R-:W-:Y:S02]  /*fa50*/  LOP3.LUT R11, R11, 0x3, RZ, 0xc0, !PT ;  /* 0x000000030b0b7812 */ /* 0x000fe400078ec0ff */
[----:B------:R-:W-:Y:S02]  /*fa60*/  PRMT R10, RZ, 0x7610, R10 ;  /* 0x00007610ff0a7816 */ /* 0x000fe4000000000a */
[----:B------:R-:W-:-:S04]  /*fa70*/  ISETP.GT.U32.AND P1, PT, R0, 0x3, !P1 ;  /* 0x000000030000780c */ /* 0x000fc80004f24070 */
[----:B------:R-:W-:Y:S02]  /*fa80*/  SEL R0, RZ, 0x1, !P1 ;  /* 0x00000001ff007807 */ /* 0x000fe40004800000 */
[----:B0-----:R-:W-:Y:S02]  /*fa90*/  @P3 LEA R2, R3, R2, 0x18 ;  /* 0x0000000203023211 */ /* 0x001fe400078ec0ff */
[----:B------:R-:W-:Y:S02]  /*faa0*/  SEL R3, RZ, 0x1, !P0 ;  /* 0x00000001ff037807 */ /* 0x000fe40004000000 */
[----:B------:R0:W-:Y:S02]  /*fab0*/  @P3 SYNCS.ARRIVE.TRANS64.A1T0 RZ, [R2+URZ+0x58], RZ ;  /* 0x000058ff02ff39a7 */ /* 0x0001e4000810003f */
[----:B------:R-:W-:Y:S02]  /*fac0*/  LOP3.LUT R12, R0, R12, R3, 0x96, !PT ;  /* 0x0000000c000c7212 */ /* 0x000fe400078e9603 */
[----:B------:R-:W-:-:S02]  /*fad0*/  PRMT R0, RZ, 0x7610, R0 ;  /* 0x00007610ff007816 */ /* 0x000fc40000000000 */
[----:B---3--:R-:W-:-:S04]  /*fae0*/  IADD3 R16, P3, R16, UR22, RZ ;  /* 0x0000001610107c10 */ /* 0x008fc8000ff7e0ff */
[----:B--2---:R-:W-:Y:S01]  /*faf0*/  IADD3.X R17, R17, UR18, RZ, P3, !PT ;  /* 0x0000001211117c10 */ /* 0x004fe20009ffe4ff */
[----:B------:R0:W-:Y:S01]  /*fb00*/  STL [R1+0x7c], R16 ;  /* 0x00007c1001007387 */ /* 0x0001e20000100800 */
[----:B------:R-:W-:-:S03]  /*fb10*/  ISETP.GE.U32.AND P3, PT, R16, UR8, PT ;  /* 0x0000000810007c0c */ /* 0x000fc6000bf66070 */
[----:B------:R0:W-:Y:S01]  /*fb20*/  STL [R1+0x78], R17 ;  /* 0x0000781101007387 */ /* 0x0001e20000100800 */
[----:B------:R-:W-:-:S13]  /*fb30*/  ISETP.GE.U32.AND.EX P0, PT, R17, UR9, PT, P3 ;  /* 0x0000000911007c0c */ /* 0x000fda000bf06130 */
[----:B0-----:R-:W-:Y:S05]  /*fb40*/  @P0 BRA `(.L_x_309) ;  /* 0x0000000400500947 */ /* 0x001fea0003800000 */
[----:B------:R-:W-:Y:S01]  /*fb50*/  ULDC.64 UR8, c[0x0][0x628] ;  /* 0x00018a0000087ab9 */ /* 0x000fe20000000a00 */
[----:B------:R-:W0:Y:S01]  /*fb60*/  S2R R13, SR_CTAID.X ;  /* 0x00000000000d7919 */ /* 0x000e220000002500 */
[----:B------:R-:W-:Y:S01]  /*fb70*/  ISETP.NE.U32.AND P0, PT, RZ, UR8, PT ;  /* 0x00000008ff007c0c */ /* 0x000fe2000bf05070 */
[----:B------:R-:W-:Y:S01]  /*fb80*/  ULDC UR10, c[0x0][0x630] ;  /* 0x00018c00000a7ab9 */ /* 0x000fe20000000800 */
[----:B------:R-:W-:Y:S01]  /*fb90*/  IMAD.MOV.U32 R2, RZ, RZ, R16 ;  /* 0x000000ffff027224 */ /* 0x000fe200078e0010 */
[----:B------:R-:W1:Y:S01]  /*fba0*/  S2R R0, SR_CTAID.Y ;  /* 0x0000000000007919 */ /* 0x000e620000002600 */
[----:B------:R-:W-:Y:S01]  /*fbb0*/  ISETP.NE.AND.EX P0, PT, RZ, UR9, PT, P0 ;  /* 0x00000009ff007c0c */ /* 0x000fe2000bf05300 */
[----:B------:R-:W-:-:S12]  /*fbc0*/  IMAD.MOV.U32 R3, RZ, RZ, R17 ;  /* 0x000000ffff037224 */ /* 0x000fd800078e0011 */
[----:B------:R-:W-:Y:S05]  /*fbd0*/  @!P0 BRA `(.L_x_310) ;  /* 0x0000000000288947 */ /* 0x000fea0003800000 */
[----:B------:R-:W-:Y:S02]  /*fbe0*/  ULDC UR7, c[0x0][0x634] ;  /* 0x00018d0000077ab9 */ /* 0x000fe40000000800 */
[----:B------:R-:W-:-:S05]  /*fbf0*/  IADD3 R7, P0, R16, UR7, RZ ;  /* 0x0000000710077c10 */ /* 0x000fca000ff1e0ff */
[----:B------:R-:W-:-:S04]  /*fc00*/  IMAD.X R15, RZ, RZ, R17, P0 ;  /* 0x000000ffff0f7224 */ /* 0x000fc800000e0611 */
[----:B------:R-:W-:-:S04]  /*fc10*/  IMAD.WIDE.U32 R4, R15, UR8, RZ ;  /* 0x000000080f047c25 */ /* 0x000fc8000f8e00ff */
[----:B------:R-:W-:-:S04]  /*fc20*/  IMAD.WIDE.U32 R4, P0, R7, UR9, R4 ;  /* 0x0000000907047c25 */ /* 0x000fc8000f800004 */
[----:B------:R-:W-:-:S04]  /*fc30*/  IMAD.WIDE.U32 R6, R7, UR8, RZ ;  /* 0x0000000807067c25 */ /* 0x000fc8000f8e00ff */
[----:B------:R-:W-:Y:S01]  /*fc40*/  IMAD.X R3, RZ, RZ, RZ, P0 ;  /* 0x000000ffff037224 */ /* 0x000fe200000e06ff */
[----:B------:R-:W-:Y:S01]  /*fc50*/  IADD3 RZ, P0, R7, R4, RZ ;  /* 0x0000000407ff7210 */ /* 0x000fe20007f1e0ff */
[----:B------:R-:W-:-:S04]  /*fc60*/  IMAD.MOV.U32 R2, RZ, RZ, R5 ;  /* 0x000000ffff027224 */ /* 0x000fc800078e0005 */
[----:B------:R-:W-:-:S08]  /*fc70*/  IMAD.WIDE.U32.X R2, R15, UR9, R2, P0 ;  /* 0x000000090f027c25 */ /* 0x000fd000080e0402 */
.L_x_310:
[--C-:B------:R-:W-:Y:S01]  /*fc80*/  SHF.R.U64 R6, R2, UR10, R3.reuse ;  /* 0x0000000a02067c19 */ /* 0x100fe20008001203 */
[----:B------:R-:W-:Y:S01]  /*fc90*/  ULDC.64 UR8, c[0x0][0x620] ;  /* 0x0001880000087ab9 */ /* 0x000fe20000000a00 */
[----:B------:R-:W-:Y:S01]  /*fca0*/  SHF.R.U32.HI R2, RZ, UR10, R3 ;  /* 0x0000000aff027c19 */ /* 0x000fe20008011603 */
[----:B------:R-:W-:Y:S01]  /*fcb0*/  IMAD.MOV.U32 R3, RZ, RZ, R17 ;  /* 0x000000ffff037224 */ /* 0x000fe200078e0011 */
[----:B------:R-:W-:Y:S01]  /*fcc0*/  IADD3 R5, P0, RZ, -R6, RZ ;  /* 0x80000006ff057210 */ /* 0x000fe20007f1e0ff */
[----:B------:R-:W-:Y:S01]  /*fcd0*/  ULDC UR7, c[0x0][0x150] ;  /* 0x0000540000077ab9 */ /* 0x000fe20000000800 */
[----:B0-----:R-:W-:Y:S01]  /*fce0*/  I2FP.F32.U32 R7, R13 ;  /* 0x0000000d00077245 */ /* 0x001fe20000201000 */
[----:B------:R-:W0:Y:S01]  /*fcf0*/  LDC R18, c[0x0][0x144] ;  /* 0x00005100ff127b82 */ /* 0x000e220000000800 */
[----:B------:R-:W-:Y:S01]  /*fd00*/  ULDC.64 UR10, c[0x0][0x640] ;  /* 0x00019000000a7ab9 */ /* 0x000fe20000000a00 */
[----:B------:R-:W-:Y:S01]  /*fd10*/  IMAD.X R2, RZ, RZ, ~R2, P0 ;  /* 0x000000ffff027224 */ /* 0x000fe200000e0e02 */
[----:B------:R-:W-:-:S03]  /*fd20*/  ISETP.NE.U32.AND P0, PT, RZ, UR10, PT ;  /* 0x0000000aff007c0c */ /* 0x000fc6000bf05070 */
[----:B------:R-:W-:Y:S01]  /*fd30*/  IMAD R4, R2, UR8, RZ ;  /* 0x0000000802047c24 */ /* 0x000fe2000f8e02ff */
[----:B------:R-:W-:Y:S01]  /*fd40*/  ISETP.NE.AND.EX P0, PT, RZ, UR11, PT, P0 ;  /* 0x0000000bff007c0c */ /* 0x000fe2000bf05300 */
[----:B------:R-:W-:Y:S01]  /*fd50*/  IMAD.MOV.U32 R2, RZ, RZ, R16 ;  /* 0x000000ffff027224 */ /* 0x000fe200078e0010 */
[----:B------:R-:W2:Y:S03]  /*fd60*/  LDC R15, c[0x0][0x148] ;  /* 0x00005200ff0f7b82 */ /* 0x000ea60000000800 */
[----:B------:R-:W-:Y:S01]  /*fd70*/  IMAD.WIDE.U32 R2, R5, UR8, R2 ;  /* 0x0000000805027c25 */ /* 0x000fe2000f8e0002 */
[----:B------:R-:W-:-:S03]  /*fd80*/  ULDC UR8, c[0x0][0x154] ;  /* 0x0000550000087ab9 */ /* 0x000fc60000000800 */
[----:B------:R-:W-:Y:S02]  /*fd90*/  IMAD R5, R5, UR9, R4 ;  /* 0x0000000905057c24 */ /* 0x000fe4000f8e0204 */
[----:B------:R-:W-:Y:S01]  /*fda0*/  FMUL R4, R7, UR7 ;  /* 0x0000000707047c20 */ /* 0x000fe20008400000 */
[----:B------:R-:W-:Y:S01]  /*fdb0*/  ULDC UR7, c[0x0][0x618] ;  /* 0x0001860000077ab9 */ /* 0x000fe20000000800 */
[----:B------:R-:W-:Y:S01]  /*fdc0*/  ULDC UR9, c[0x0][0x608] ;  /* 0x0001820000097ab9 */ /* 0x000fe20000000800 */
[----:B------:R-:W-:-:S03]  /*fdd0*/  IMAD.IADD R3, R3, 0x1, R5 ;  /* 0x0000000103037824 */ /* 0x000fc600078e0205 */
[----:B------:R-:W3:Y:S02]  /*fde0*/  F2I.U32.TRUNC.NTZ R4, R4 ;  /* 0x0000000400047305 */ /* 0x000ee4000020f000 */
[----:B------:R-:W-:Y:S02]  /*fdf0*/  SHF.R.U64 R7, R2, UR7, R3 ;  /* 0x0000000702077c19 */ /* 0x000fe40008001203 */
[----:B-1----:R-:W-:-:S05]  /*fe00*/  I2FP.F32.U32 R2, R0 ;  /* 0x0000000000027245 */ /* 0x002fca0000201000 */
[----:B------:R-:W-:Y:S01]  /*fe10*/  FMUL R5, R2, UR8 ;  /* 0x0000000802057c20 */ /* 0x000fe20008400000 */
[----:B------:R-:W-:Y:S01]  /*fe20*/  SHF.R.U32.HI R2, RZ, UR7, R3 ;  /* 0x00000007ff027c19 */ /* 0x000fe20008011603 */
[----:B------:R-:W-:Y:S02]  /*fe30*/  ULDC UR7, c[0x0][0x658] ;  /* 0x0001960000077ab9 */ /* 0x000fe40000000800 */
[----:B------:R1:W4:Y:S01]  /*fe40*/  F2I.U32.TRUNC.NTZ R19, R5 ;  /* 0x0000000500137305 */ /* 0x000322000020f000 */
[----:B------:R-:W-:Y:S01]  /*fe50*/  SHF.R.U64 R16, R7, UR9, R2 ;  /* 0x0000000907107c19 */ /* 0x000fe20008001202 */
[----:B---3--:R-:W-:Y:S01]  /*fe60*/  IMAD.MOV R4, RZ, RZ, -R4 ;  /* 0x000000ffff047224 */ /* 0x008fe200078e0a04 */
[----:B------:R-:W-:-:S03]  /*fe70*/  SHF.R.U32.HI R3, RZ, UR9, R2 ;  /* 0x00000009ff037c19 */ /* 0x000fc60008011602 */
[----:B0-----:R-:W-:Y:S01]  /*fe80*/  IMAD R13, R18, R4, R13 ;  /* 0x00000004120d7224 */ /* 0x001fe200078e020d */
[--C-:B------:R-:W-:Y:S02]  /*fe90*/  SHF.R.U64 R14, R16, UR7, R3.reuse ;  /* 0x00000007100e7c19 */ /* 0x100fe40008001203 */
[----:B------:R-:W-:-:S03]  /*fea0*/  SHF.R.U32.HI R17, RZ, UR7, R3 ;  /* 0x00000007ff117c19 */ /* 0x000fc60008011603 */
[----:B------:R-:W-:Y:S02]  /*feb0*/  IMAD.MOV.U32 R2, RZ, RZ, R14 ;  /* 0x000000ffff027224 */ /* 0x000fe400078e000e */
[----:B------:R-:W-:Y:S01]  /*fec0*/  IMAD.MOV.U32 R3, RZ, RZ, R17 ;  /* 0x000000ffff037224 */ /* 0x000fe200078e0011 */
[----:B-12-4-:R-:W-:Y:S06]  /*fed0*/  @!P0 BRA `(.L_x_311) ;  /* 0x0000000000288947 */ /* 0x016fec0003800000 */
[----:B------:R-:W-:Y:S02]  /*fee0*/  ULDC UR7, c[0x0][0x64c] ;  /* 0x0001930000077ab9 */ /* 0x000fe40000000800 */
[----:B------:R-:W-:-:S05]  /*fef0*/  IADD3 R3, P0, R14, UR7, RZ ;  /* 0x000000070e037c10 */ /* 0x000fca000ff1e0ff */
[----:B------:R-:W-:-:S04]  /*ff00*/  IMAD.X R17, RZ, RZ, R17, P0 ;  /* 0x000000ffff117224 */ /* 0x000fc800000e0611 */
[----:B------:R-:W-:-:S04]  /*ff10*/  IMAD.WIDE.U32 R4, R17, UR10, RZ ;  /* 0x0000000a11047c25 */ /* 0x000fc8000f8e00ff */
[----:B------:R-:W-:-:S04]  /*ff20*/  IMAD.WIDE.U32 R4, P0, R3, UR11, R4 ;  /* 0x0000000b03047c25 */ /* 0x000fc8000f800004 */
[----:B------:R-:W-:-:S04]  /*ff30*/  IMAD.WIDE.U32 R2, R3, UR10, RZ ;  /* 0x0000000a03027c25 */ /* 0x000fc8000f8e00ff */
[----:B------:R-:W-:Y:S01]  /*ff40*/  IMAD.MOV.U32 R2, RZ, RZ, R5 ;  /* 0x000000ffff027224 */ /* 0x000fe200078e0005 */
[----:B------:R-:W-:Y:S01]  /*ff50*/  IADD3 RZ, P1, R3, R4, RZ ;  /* 0x0000000403ff7210 */ /* 0x000fe20007f3e0ff */
[----:B------:R-:W-:-:S04]  /*ff60*/  IMAD.X R3, RZ, RZ, RZ, P0 ;  /* 0x000000ffff037224 */ /* 0x000fc800000e06ff */
[----:B------:R-:W-:-:S08]  /*ff70*/  IMAD.WIDE.U32.X R2, R17, UR11, R2, P1 ;  /* 0x0000000b11027c25 */ /* 0x000fd000088e0402 */
.L_x_311:
[----:B------:R-:W-:Y:S01]  /*ff80*/  ULDC UR7, c[0x0][0x648] ;  /* 0x0001920000077ab9 */ /* 0x000fe20000000800 */
[----:B------:R-:W-:Y:S01]  /*ff90*/  LOP3.LUT R16, R16, UR6, RZ, 0xc0, !PT ;  /* 0x0000000610107c12 */ /* 0x000fe2000f8ec0ff */
[----:B------:R-:W-:Y:S01]  /*ffa0*/  IMAD.MOV R19, RZ, RZ, -R19 ;  /* 0x000000ffff137224 */ /* 0x000fe200078e0a13 */
[----:B------:R-:W-:Y:S01]  /*ffb0*/  SHF.R.U64 R3, R2, UR7, R3 ;  /* 0x0000000702037c19 */ /* 0x000fe20008001203 */
[----:B------:R-:W-:Y:S01]  /*ffc0*/  ULDC UR7, c[0x0][0x638] ;  /* 0x00018e0000077ab9 */ /* 0x000fe20000000800 */
[----:B------:R-:W-:Y:S01]  /*ffd0*/  LOP3.LUT R7, R7, UR4, RZ, 0xc0, !PT ;  /* 0x0000000407077c12 */ /* 0x000fe2000f8ec0ff */
[----:B------:R-:W-:Y:S01]  /*ffe0*/  @P2 IMAD R13, R15, R19, R0 ;  /* 0x000000130f0d2224 */ /* 0x000fe200078e0200 */
[----:B------:R-:W-:Y:S01]  /*fff0*/  ULDC UR8, c[0x0][0x610] ;  /* 0x0001840000087ab9 */ /* 0x000fe20000000800 */
[----:B------:R-:W-:Y:S02]  /*10000*/  IMAD.MOV R5, RZ, RZ, -R3 ;  /* 0x000000ffff057224 */ /* 0x000fe400078e0a03 */
[----:B------:R-:W-:-:S02]  /*10010*/  IMAD R16, R3, UR5, R16 ;  /* 0x0000000503107c24 */ /* 0x000fc4000f8e0210 */
[----:B------:R-:W-:Y:S01]  /*10020*/  IMAD R14, R5, UR7, R14 ;  /* 0x00000007050e7c24 */ /* 0x000fe2000f8e020e */
[----:B------:R-:W-:Y:S01]  /*10030*/  ULDC UR7, c[0x0][0x600] ;  /* 0x0001800000077ab9 */ /* 0x000fe20000000800 */
[----:B------:R-:W-:Y:S02]  /*10040*/  IMAD R13, R16, UR8, R13 ;  /* 0x00000008100d7c24 */ /* 0x000fe4000f8e020d */
[----:B------:R-:W-:Y:S02]  /*10050*/  IMAD R2, R14, UR7, R7 ;  /* 0x000000070e027c24 */ /* 0x000fe4000f8e0207 */
[----:B------:R-:W-:-:S03]  /*10060*/  IMAD.MOV.U32 R0, RZ, RZ, 0x1 ;  /* 0x00000001ff007424 */ /* 0x000fc600078e00ff */
[----:B------:R-:W-:Y:S02]  /*10070*/  SEL R14, R2, R13, !P2 ;  /* 0x0000000d020e7207 */ /* 0x000fe40005000000 */
[----:B------:R-:W-:-:S07]  /*10080*/  SEL R5, R13, R2, !P2 ;  /* 0x000000020d057207 */ /* 0x000fce0005000000 */
.L_x_309:
[----:B------:R-:W-:Y:S05]  /*10090*/  BSYNC B1 ;  /* 0x0000000000017941 */ /* 0x000fea0003800000 */
.L_x_308:
[----:B------:R-:W-:-:S13]  /*100a0*/  LOP3.LUT P0, RZ, R0, 0xff, RZ, 0xc0, !PT ;  /* 0x000000ff00ff7812 */ /* 0x000fda000780c0ff */
[----:B------:R-:W-:Y:S05]  /*100b0*/  @P0 BRA `(.L_x_312) ;  /* 0xfffffff400200947 */ /* 0x000fea000383ffff */
[----:B------:R-:W-:Y:S05]  /*100c0*/  BSYNC B0 ;  /* 0x0000000000007941 */ /* 0x000fea0003800000 */
.L_x_301:
[----:B------:R-:W-:-:S03]  /*100d0*/  UMOV UR7, 0xffffffff ;  /* 0xffffffff00077882 */ /* 0x000fc60000000000 */
[----:B------:R-:W-:Y:S05]  /*100e0*/  BRA.DIV UR7, `(.L_x_313) ;  /* 0x0000000607287947 */ /* 0x000fea000b800000 */
[----:B------:R-:W-:-:S13]  /*100f0*/  ELECT P0, URZ, PT ;  /* 0x00000000003f782f */ /* 0x000fda0003800000 */
.L_x_327:
[----:B------:R-:W-:Y:S04]  /*10100*/  BSSY B0, `(.L_x_314) ;  /* 0x000002c000007945 */ /* 0x000fe80003800000 */
[----:B------:R-:W-:Y:S05]  /*10110*/  @!P0 BRA `(.L_x_315) ;  /* 0x0000000000a88947 */ /* 0x000fea0003800000 */
[----:B------:R-:W-:-:S04]  /*10120*/  ULOP3.LUT UR7, UR13, 0x2, URZ, 0xfc, !UPT ;  /* 0x000000020d077892 */ /* 0x000fc8000f8efc3f */
[----:B------:R-:W-:-:S06]  /*10130*/  UISETP.NE.AND UP0, UPT, UR7, 0x3, UPT ;  /* 0x000000030700788c */ /* 0x000fcc000bf05270 */
[----:B------:R-:W-:-:S13]  /*10140*/  PLOP3.LUT P0, PT, PT, PT, UP0, 0x80, 0x0 ;  /* 0x000000000000781c */ /* 0x000fda0003f0f008 */
[----:B------:R-:W-:Y:S05]  /*10150*/  @!P0 BRA `(.L_x_316) ;  /* 0x0000000000048947 */ /* 0x000fea0003800000 */
[----:B------:R-:W-:Y:S01]  /*10160*/  BPT.TRAP 0x1 ;  /* 0x000000040000795c */ /* 0x000fe20000300000 */
.L_x_316:
[----:B------:R-:W0:Y:S01]  /*10170*/  S2R R3, SR_CgaCtaId ;  /* 0x0000000000037919 */ /* 0x000e220000008800 */
[----:B------:R-:W-:Y:S02]  /*10180*/  MOV R0, 0x400 ;  /* 0x0000040000007802 */ /* 0x000fe40000000f00 */
[----:B------:R-:W-:Y:S02]  /*10190*/  SHF.L.U32 R2, R12, 0x1f, RZ ;  /* 0x0000001f0c027819 */ /* 0x000fe400000006ff */
[----:B0-----:R-:W-:-:S05]  /*101a0*/  LEA R0, R3, R0, 0x18 ;  /* 0x0000000003007211 */ /* 0x001fca00078ec0ff */
[----:B------:R-:W-:-:S04]  /*101b0*/  VIADD R0, R0, 0x20 ;  /* 0x0000002000007836 */ /* 0x000fc80000000000 */
[C---:B------:R-:W-:Y:S02]  /*101c0*/  IMAD R5, R11.reuse, 0x8, R0 ;  /* 0x000000080b057824 */ /* 0x040fe400078e0200 */
[----:B------:R-:W-:Y:S02]  /*101d0*/  VIADD R11, R11, 0x1 ;  /* 0x000000010b0b7836 */ /* 0x000fe40000000000 */
[----:B------:R-:W0:Y:S03]  /*101e0*/  SYNCS.PHASECHK.TRANS64.TRYWAIT P0, [R5+URZ], R2 ;  /* 0x00000002050075a7 */ /* 0x000e26000800017f */
[----:B------:R-:W-:-:S04]  /*101f0*/  ISETP.NE.AND P1, PT, R11, 0x4, PT ;  /* 0x000000040b00780c */ /* 0x000fc80003f25270 */
[----:B------:R-:W-:Y:S02]  /*10200*/  SEL R3, RZ, 0x1, P1 ;  /* 0x00000001ff037807 */ /* 0x000fe40000800000 */
[----:B------:R-:W-:Y:S02]  /*10210*/  SEL R11, R11, RZ, P1 ;  /* 0x000000ff0b0b7207 */ /* 0x000fe40000800000 */
[----:B------:R-:W-:-:S03]  /*10220*/  LOP3.LUT R12, R12, R3, RZ, 0x3c, !PT ;  /* 0x000000030c0c7212 */ /* 0x000fc600078e3cff */
[----:B------:R-:W-:Y:S01]  /*10230*/  IMAD R7, R11, 0x8, R0 ;  /* 0x000000080b077824 */ /* 0x000fe200078e0200 */
[----:B------:R-:W-:Y:S01]  /*10240*/  SHF.L.U32 R4, R12, 0x1f, RZ ;  /* 0x0000001f0c047819 */ /* 0x000fe200000006ff */
[----:B0-----:R-:W-:Y:S06]  /*10250*/  @!P0 BRA `(.L_x_317) ;  /* 0x0000000000ec8947 */ /* 0x001fec0003800000 */
.L_x_328:
[----:B------:R-:W1:Y:S01]  /*10260*/  SYNCS.PHASECHK.TRANS64.TRYWAIT P0, [R7+URZ], R4 ;  /* 0x00000004070075a7 */ /* 0x000e62000800017f */
[----:B0-----:R-:W-:-:S05]  /*10270*/  VIADD R2, R11, 0x1 ;  /* 0x000000010b027836 */ /* 0x001fca0000000000 */
[----:B------:R-:W-:-:S04]  /*10280*/  ISETP.NE.AND P1, PT, R2, 0x4, PT ;  /* 0x000000040200780c */ /* 0x000fc80003f25270 */
[----:B------:R-:W-:Y:S02]  /*10290*/  SEL R3, RZ, 0x1, P1 ;  /* 0x00000001ff037807 */ /* 0x000fe40000800000 */
[----:B------:R-:W-:Y:S02]  /*102a0*/  SEL R9, R2, RZ, P1 ;  /* 0x000000ff02097207 */ /* 0x000fe40000800000 */
[----:B------:R-:W-:-:S03]  /*102b0*/  LOP3.LUT R11, R12, R3, RZ, 0x3c, !PT ;  /* 0x000000030c0b7212 */ /* 0x000fc600078e3cff */
[----:B------:R-:W-:Y:S01]  /*102c0*/  IMAD R6, R9, 0x8, R0 ;  /* 0x0000000809067824 */ /* 0x000fe200078e0200 */
[----:B------:R-:W-:Y:S01]  /*102d0*/  SHF.L.U32 R5, R11, 0x1f, RZ ;  /* 0x0000001f0b057819 */ /* 0x000fe200000006ff */
[----:B-1----:R-:W-:Y:S06]  /*102e0*/  @!P0 BRA `(.L_x_318) ;  /* 0x0000000000dc8947 */ /* 0x002fec0003800000 */
.L_x_329:
[----:B------:R-:W1:Y:S01]  /*102f0*/  SYNCS.PHASECHK.TRANS64.TRYWAIT P0, [R6+URZ], R5 ;  /* 0x00000005060075a7 */ /* 0x000e62000800017f */
[----:B------:R-:W-:-:S05]  /*10300*/  VIADD R2, R9, 0x1 ;  /* 0x0000000109027836 */ /* 0x000fca0000000000 */
[----:B------:R-:W-:-:S04]  /*10310*/  ISETP.NE.AND P1, PT, R2, 0x4, PT ;  /* 0x000000040200780c */ /* 0x000fc80003f25270 */
[----:B0-----:R-:W-:Y:S02]  /*10320*/  SEL R4, RZ, 0x1, P1 ;  /* 0x00000001ff047807 */ /* 0x001fe40000800000 */
[----:B------:R-:W-:Y:S02]  /*10330*/  SEL R3, R2, RZ, P1 ;  /* 0x000000ff02037207 */ /* 0x000fe40000800000 */
[----:B------:R-:W-:Y:S01]  /*10340*/  LOP3.LUT R4, R11, R4, RZ, 0x3c, !PT ;  /* 0x000000040b047212 */ /* 0x000fe200078e3cff */
[----:B-1----:R-:W-:Y:S06]  /*10350*/  @!P0 BRA `(.L_x_319) ;  /* 0x0000000000d48947 */ /* 0x002fec0003800000 */
.L_x_330:
[----:B------:R-:W-:Y:S01]  /*10360*/  IMAD R3, R3, 0x8, R0 ;  /* 0x0000000803037824 */ /* 0x000fe200078e0200 */
[----:B------:R-:W-:-:S07]  /*10370*/  SHF.L.U32 R0, R4, 0x1f, RZ ;  /* 0x0000001f04007819 */ /* 0x000fce00000006ff */
.L_x_320:
[----:B-1----:R1:W2:Y:S02]  /*10380*/  SYNCS.PHASECHK.TRANS64.TRYWAIT P0, [R3+URZ], R0 ;  /* 0x00000000030075a7 */ /* 0x0022a4000800017f */
[----:B--2---:R-:W-:Y:S05]  /*10390*/  @!P0 NANOSLEEP.SYNCS 0x989680 ;  /* 0x009896800000895d */ /* 0x004fea0003900000 */
[----:B------:R-:W2:Y:S02]  /*103a0*/  @!P0 SYNCS.PHASECHK.TRANS64 P0, [R3+URZ], R0 ;  /* 0x00000000030085a7 */ /* 0x000ea4000800007f */
[----:B--2---:R-:W-:Y:S05]  /*103b0*/  @!P0 BRA `(.L_x_320) ;  /* 0xfffffffc00f08947 */ /* 0x004fea000383ffff */
.L_x_315:
[----:B------:R-:W-:Y:S05]  /*103c0*/  BSYNC B0 ;  /* 0x0000000000007941 */ /* 0x000fea0003800000 */
.L_x_314:
[----:B------:R-:W-:Y:S05]  /*103d0*/  EXIT ;  /* 0x000000000000794d */ /* 0x000fea0003800000 */
.L_x_21:
[----:B-1----:R-:W-:-:S04]  /*103e0*/  IMAD.U32 R3, RZ, RZ, UR6 ;  /* 0x00000006ff037e24 */ /* 0x002fc8000f8e00ff */
[----:B------:R1:W2:Y:S03]  /*103f0*/  SYNCS.PHASECHK.TRANS64.TRYWAIT P0, [R3+URZ], R0 ;  /* 0x00000000030075a7 */ /* 0x0002a6000800017f */
[----:B--2---:R-:W-:Y:S05]  /*10400*/  @!P0 NANOSLEEP.SYNCS 0x989680 ;  /* 0x009896800000895d */ /* 0x004fea0003900000 */
[----:B------:R-:W2:Y:S02]  /*10410*/  @!P0 SYNCS.PHASECHK.TRANS64 P0, [R3+URZ], R0 ;  /* 0x00000000030085a7 */ /* 0x000ea4000800007f */
[----:B--2---:R-:W-:Y:S05]  /*10420*/  @!P0 BRA `(.L_x_21) ;  /* 0xfffffffc00ec8947 */ /* 0x004fea000383ffff */
[----:B------:R-:W-:Y:S05]  /*10430*/  BRA `(.L_x_20) ;  /* 0xffffff1800787947 */ /* 0x000fea000383ffff */
.L_x_27:
[----:B-----5:R2:W-:Y:S02]  /*10440*/  STL [R1+0x88], R0 ;  /* 0x0000880001007387 */ /* 0x0205e40000100800 */
[----:B--2---:R-:W-:-:S04]  /*10450*/  IMAD.U32 R0, RZ, RZ, UR9 ;  /* 0x00000009ff007e24 */ /* 0x004fc8000f8e00ff */
[----:B------:R2:W3:Y:S03]  /*10460*/  SYNCS.PHASECHK.TRANS64.TRYWAIT P0, [R0+URZ], R229 ;  /* 0x000000e5000075a7 */ /* 0x0004e6000800017f */
[----:B---3--:R-:W-:Y:S05]  /*10470*/  @!P0 NANOSLEEP.SYNCS 0x989680 ;  /* 0x009896800000895d */ /* 0x008fea0003900000 */
[----:B------:R2:W3:Y:S02]  /*10480*/  @!P0 SYNCS.PHASECHK.TRANS64 P0, [R0+URZ], R229 ;  /* 0x000000e5000085a7 */ /* 0x0004e4000800007f */
[----:B--2---:R2:W5:Y:S02]  /*10490*/  LDL.LU R0, [R1+0x88] ;  /* 0x0000880001007983 */ /* 0x0045640000300800 */
[----:B--23--:R-:W-:Y:S05]  /*104a0*/  @!P0 BRA `(.L_x_27) ;  /* 0xfffffffc00e48947 */ /* 0x00cfea000383ffff */
[----:B------:R-:W-:Y:S05]  /*104b0*/  BRA `(.L_x_26) ;  /* 0xffffff2c001c7947 */ /* 0x000fea000383ffff */
.L_x_302:
[----:B------:R-:W-:Y:S01]  /*104c0*/  BSSY B1, `(.L_x_321) ;  /* 0x0000006000017945 */ /* 0x000fe20003800000 */
[----:B------:R-:W-:-:S07]  /*104d0*/  IMAD.MOV.U32 R0, RZ, RZ, -0x1 ;  /* 0xffffffffff007424 */ /* 0x000fce00078e00ff */
[----:B------:R-:W-:Y:S05]  /*104e0*/  WARPSYNC.COLLECTIVE R0, `(.L_x_322) ;  /* 0x00000000000c7348 */ /* 0x000fea0003c00000 */
[----:B------:R-:W-:Y:S02]  /*104f0*/  ELECT P0, UR62, PT ;  /* 0x00000000003e782f */ /* 0x000fe40003800000 */
[----:B------:R-:W-:Y:S01]  /*10500*/  MOV R0, UR62 ;  /* 0x0000003e00007c02 */ /* 0x000fe20008000f00 */
[----:B------:R-:W-:Y:S10]  /*10510*/  ENDCOLLECTIVE ;  /* 0x000000000000791b */ /* 0x000ff40003800000 */
.L_x_322:
[----:B------:R-:W-:Y:S05]  /*10520*/  BSYNC B1 ;  /* 0x0000000000017941 */ /* 0x000fea0003800000 */
.L_x_321:
[----:B------:R-:W-:Y:S05]  /*10530*/  BRA `(.L_x_323) ;  /* 0xfffffff0000c7947 */ /* 0x000fea000383ffff */
.L_x_305:
[----:B0-----:R0:W2:Y:S02]  /*10540*/  SYNCS.PHASECHK.TRANS64.TRYWAIT P0, [R5+URZ+0x20], R2 ;  /* 0x00002002050075a7 */ /* 0x0010a4000800017f */
[----:B--2---:R-:W-:Y:S05]  /*10550*/  @!P0 NANOSLEEP.SYNCS 0x989680 ;  /* 0x009896800000895d */ /* 0x004fea0003900000 */
[----:B------:R-:W2:Y:S02]  /*10560*/  @!P0 SYNCS.PHASECHK.TRANS64 P0, [R5+URZ+0x20], R2 ;  /* 0x00002002050085a7 */ /* 0x000ea4000800007f */
[----:B--2---:R-:W-:Y:S05]  /*10570*/  @!P0 BRA `(.L_x_305) ;  /* 0xfffffffc00f08947 */ /* 0x004fea000383ffff */
[----:B------:R-:W-:Y:S05]  /*10580*/  BRA `(.L_x_324) ;  /* 0xfffffff000487947 */ /* 0x000fea000383ffff */
.L_x_313:
[----:B------:R-:W-:Y:S01]  /*10590*/  BSSY B0, `(.L_x_325) ;  /* 0x0000006000007945 */ /* 0x000fe20003800000 */
[----:B------:R-:W-:-:S07]  /*105a0*/  IMAD.MOV.U32 R0, RZ, RZ, -0x1 ;  /* 0xffffffffff007424 */ /* 0x000fce00078e00ff */
[----:B------:R-:W-:Y:S05]  /*105b0*/  WARPSYNC.COLLECTIVE R0, `(.L_x_326) ;  /* 0x00000000000c7348 */ /* 0x000fea0003c00000 */
[----:B------:R-:W-:Y:S02]  /*105c0*/  ELECT P0, UR62, PT ;  /* 0x00000000003e782f */ /* 0x000fe40003800000 */
[----:B------:R-:W-:Y:S01]  /*105d0*/  MOV R0, UR62 ;  /* 0x0000003e00007c02 */ /* 0x000fe20008000f00 */
[----:B------:R-:W-:Y:S10]  /*105e0*/  ENDCOLLECTIVE ;  /* 0x000000000000791b */ /* 0x000ff40003800000 */
.L_x_326:
[----:B------:R-:W-:Y:S05]  /*105f0*/  BSYNC B0 ;  /* 0x0000000000007941 */ /* 0x000fea0003800000 */
.L_x_325:
[----:B------:R-:W-:Y:S05]  /*10600*/  BRA `(.L_x_327) ;  /* 0xfffffff800bc7947 */ /* 0x000fea000383ffff */
.L_x_317:
[----:B0-----:R0:W1:Y:S02]  /*10610*/  SYNCS.PHASECHK.TRANS64.TRYWAIT P0, [R5+URZ], R2 ;  /* 0x00000002050075a7 */ /* 0x001064000800017f */
[----:B-1----:R-:W-:Y:S05]  /*10620*/  @!P0 NANOSLEEP.SYNCS 0x989680 ;  /* 0x009896800000895d */ /* 0x002fea0003900000 */
[----:B------:R-:W1:Y:S02]  /*10630*/  @!P0 SYNCS.PHASECHK.TRANS64 P0, [R5+URZ], R2 ;  /* 0x00000002050085a7 */ /* 0x000e64000800007f */
[----:B-1----:R-:W-:Y:S05]  /*10640*/  @!P0 BRA `(.L_x_317) ;  /* 0xfffffffc00f08947 */ /* 0x002fea000383ffff */
[----:B------:R-:W-:Y:S05]  /*10650*/  BRA `(.L_x_328) ;  /* 0xfffffffc00007947 */ /* 0x000fea000383ffff */
.L_x_318:
[----:B0-----:R0:W1:Y:S02]  /*10660*/  SYNCS.PHASECHK.TRANS64.TRYWAIT P0, [R7+URZ], R4 ;  /* 0x00000004070075a7 */ /* 0x001064000800017f */
[----:B-1----:R-:W-:Y:S05]  /*10670*/  @!P0 NANOSLEEP.SYNCS 0x989680 ;  /* 0x009896800000895d */ /* 0x002fea0003900000 */
[----:B------:R-:W1:Y:S02]  /*10680*/  @!P0 SYNCS.PHASECHK.TRANS64 P0, [R7+URZ], R4 ;  /* 0x00000004070085a7 */ /* 0x000e64000800007f */
[----:B-1----:R-:W-:Y:S05]  /*10690*/  @!P0 BRA `(.L_x_318) ;  /* 0xfffffffc00f08947 */ /* 0x002fea000383ffff */
[----:B------:R-:W-:Y:S05]  /*106a0*/  BRA `(.L_x_329) ;  /* 0xfffffffc00107947 */ /* 0x000fea000383ffff */
.L_x_319:
[----:B0-----:R0:W1:Y:S02]  /*106b0*/  SYNCS.PHASECHK.TRANS64.TRYWAIT P0, [R6+URZ], R5 ;  /* 0x00000005060075a7 */ /* 0x001064000800017f */
[----:B-1----:R-:W-:Y:S05]  /*106c0*/  @!P0 NANOSLEEP.SYNCS 0x989680 ;  /* 0x009896800000895d */ /* 0x002fea0003900000 */
[----:B------:R-:W1:Y:S02]  /*106d0*/  @!P0 SYNCS.PHASECHK.TRANS64 P0, [R6+URZ], R5 ;  /* 0x00000005060085a7 */ /* 0x000e64000800007f */
[----:B-1----:R-:W-:Y:S05]  /*106e0*/  @!P0 BRA `(.L_x_319) ;  /* 0xfffffffc00f08947 */ /* 0x002fea000383ffff */
[----:B------:R-:W-:Y:S05]  /*106f0*/  BRA `(.L_x_330) ;  /* 0xfffffffc00187947 */ /* 0x000fea000383ffff */
.L_x_331:
[----:B------:R-:W-:-:S00]  /*10700*/  BRA `(.L_x_331) ;  /* 0xfffffffc00fc7947 */ /* 0x000fc0000383ffff */
[----:B------:R-:W-:-:S00]  /*10710*/  NOP ;  /* 0x0000000000007918 */ /* 0x000fc00000000000 */
        /* <DEDUP_REMOVED lines=14> */
.L_x_332:


//--------------------- .nv.shared._ZN7cutlass13device_kernelINS_4gemm6kernel13GemmUniversalIN4cute5tupleIJiiiiEEENS1_10collective13CollectiveMmaINS1_37MainloopSm90TmaGmmaWarpSpecializedFP8ILi4ENS5_IJNS4_1CILi2EEENSA_ILi1EEESC_EEENS1_35KernelTmaWarpSpecializedCooperativeEEENS5_IJNSA_ILi128EEENSA_ILi256EEESG_EEENS_12float_e5m2_tENS5_IJlSC_lEEESJ_SK_NS4_8TiledMMAINS4_8MMA_AtomIJNS4_4SM904GMMA31MMA_64x256x32_F32E5M2E5M2_SS_TNILNSO_7ScaleInE1ELSQ_1EEEEEENS4_6LayoutISD_NS5_IJSC_NSA_ILi0EEESU_EEEEENS5_IJNS4_10UnderscoreESX_SX_EEEEENS4_13SM90_TMA_LOADENS4_14ComposedLayoutINS4_7SwizzleILi3ELi4ELi3EEENS4_18smem_ptr_flag_bitsILi8EEENST_INS5_IJNSA_ILi8EEESG_EEENS5_IJSG_SC_EEEEEEEvNS4_8identityENS4_23SM90_TMA_LOAD_MULTICASTES1A_vS1B_EENS_8epilogue10collective6detail29Sm90TmaWarpSpecializedAdapterINS1F_15DefaultEpilogueISJ_SK_SK_NS1E_6thread17LinearCombinationISJ_Li1EffLNS1J_9ScaleType4KindE0ELNS_15FloatRoundStyleE2ESJ_EENS1_15EpilogueDefaultEEEEEvvEEEEvNT_6ParamsE --------------------------
	.section	.nv.shared._ZN7cutlass13device_kernelINS_4gemm6kernel13GemmUniversalIN4cute5tupleIJiiiiEEENS1_10collective13CollectiveMmaINS1_37MainloopSm90TmaGmmaWarpSpecializedFP8ILi4ENS5_IJNS4_1CILi2EEENSA_ILi1EEESC_EEENS1_35KernelTmaWarpSpecializedCooperativeEEENS5_IJNSA_ILi128EEENSA_ILi256EEESG_EEENS_12float_e5m2_tENS5_IJlSC_lEEESJ_SK_NS4_8TiledMMAINS4_8MMA_AtomIJNS4_4SM904GMMA31MMA_64x256x32_F32E5M2E5M2_SS_TNILNSO_7ScaleInE1ELSQ_1EEEEEENS4_6LayoutISD_NS5_IJSC_NSA_ILi0EEESU_EEEEENS5_IJNS4_10UnderscoreESX_SX_EEEEENS4_13SM90_TMA_LOADENS4_14ComposedLayoutINS4_7SwizzleILi3ELi4ELi3EEENS4_18smem_ptr_flag_bitsILi8EEENST_INS5_IJNSA_ILi8EEESG_EEENS5_IJSG_SC_EEEEEEEvNS4_8identityENS4_23SM90_TMA_LOAD_MULTICASTES1A_vS1B_EENS_8epilogue10collective6detail29Sm90TmaWarpSpecializedAdapterINS1F_15DefaultEpilogueISJ_SK_SK_NS1E_6thread17LinearCombinationISJ_Li1EffLNS1J_9ScaleType4KindE0ELNS_15FloatRoundStyleE2ESJ_EENS1_15EpilogueDefaultEEEEEvvEEEEvNT_6ParamsE,"aw",@nobits
	.sectionflags	@""
	.align	16
	.zero		1024


//--------------------- .nv.shared.reserved.0     --------------------------
	.section	.nv.shared.reserved.0,"aw",@nobits
	.weak		__nv_reservedSMEM_offset_0_alias
	.size		__nv_reservedSMEM_offset_0_alias, 0, 0
	.other		__nv_reservedSMEM_offset_0_alias,@"STO_CUDA_RESERVED_SHARED STV_DEFAULT"
__nv_reservedSMEM_offset_0_alias:
	.zero		0


//--------------------- .nv.global                --------------------------
	.section	.nv.global,"aw",@nobits
.nv.global:
	.type		_ZN39_INTERNAL_41d21f66_4_k_cu_dedd9329_53644cute1_E,@object
	.size		_ZN39_INTERNAL_41d21f66_4_k_cu_dedd9329_53644cute1_E,(_ZN39_INTERNAL_41d21f66_4_k_cu_dedd9329_53644cuda3std3__45__cpo6cbeginE - _ZN39_INTERNAL_41d21f66_4_k_cu_dedd9329_53644cute1_E)
_ZN39_INTERNAL_41d21f66_4_k_cu_dedd9329_53644cute1_E:
	.zero		1
	.type		_ZN39_INTERNAL_41d21f66_4_k_cu_dedd9329_53644cuda3std3__45__cpo6cbeginE,@object
	.size		_ZN39_INTERNAL_41d21f66_4_k_cu_dedd9329_53644cuda3std3__45__cpo6cbeginE,(_ZN39_INTERNAL_41d21f66_4_k_cu_dedd9329_53644cuda3std3__48in_placeE - _ZN39_INTERNAL_41d21f66_4_k_cu_dedd9329_53644cuda3std3__45__cpo6cbeginE)
_ZN39_INTERNAL_41d21f66_4_k_cu_dedd9329_53644cuda3std3__45__cpo6cbeginE:
	.zero		1
	.type		_ZN39_INTERNAL_41d21f66_4_k_cu_dedd9329_53644cuda3std3__48in_placeE,@object
	.size		_ZN39_INTERNAL_41d21f66_4_k_cu_dedd9329_53644cuda3std3__48in_placeE,(_ZN39_INTERNAL_41d21f66_4_k_cu_dedd9329_53644cuda3std6ranges3__45__cpo9iter_moveE - _ZN39_INTERNAL_41d21f66_4_k_cu_dedd9329_53644cuda3std3__48in_placeE)
_ZN39_INTERNAL_41d21f66_4_k_cu_dedd9329_53644cuda3std3__48in_placeE:
	.zero		1
	.type		_ZN39_INTERNAL_41d21f66_4_k_cu_dedd9329_53644cuda3std6ranges3__45__cpo9iter_moveE,@object
	.size		_ZN39_INTERNAL_41d21f66_4_k_cu_dedd9329_53644cuda3std6ranges3__45__cpo9iter_moveE,(_ZN39_INTERNAL_41d21f66_4_k_cu_dedd9329_53644cuda3std3__45__cpo5beginE - _ZN39_INTERNAL_41d21f66_4_k_cu_dedd9329_53644cuda3std6ranges3__45__cpo9iter_moveE)
_ZN39_INTERNAL_41d21f66_4_k_cu_dedd9329_53644cuda3std6ranges3__45__cpo9iter_moveE:
	.zero		1
	.type		_ZN39_INTERNAL_41d21f66_4_k_cu_dedd9329_53644cuda3std3__45__cpo5beginE,@object
	.size		_ZN39_INTERNAL_41d21f66_4_k_cu_dedd9329_53644cuda3std3__45__cpo5beginE,(_ZN39_INTERNAL_41d21f66_4_k_cu_dedd9329_53644cuda3std3__441_GLOBAL__N__41d21f66_4_k_cu_dedd9329_53646ignoreE - _ZN39_INTERNAL_41d21f66_4_k_cu_dedd9329_53644cuda3std3__45__cpo5beginE)
_ZN39_INTERNAL_41d21f66_4_k_cu_dedd9329_53644cuda3std3__45__cpo5beginE:
	.zero		1
	.type		_ZN39_INTERNAL_41d21f66_4_k_cu_dedd9329_53644cuda3std3__441_GLOBAL__N__41d21f66_4_k_cu_dedd9329_53646ignoreE,@object
	.size		_ZN39_INTERNAL_41d21f66_4_k_cu_dedd9329_53644cuda3std3__441_GLOBAL__N__41d21f66_4_k_cu_dedd9329_53646ignoreE,(_ZN39_INTERNAL_41d21f66_4_k_cu_dedd9329_53644cute7productE - _ZN39_INTERNAL_41d21f66_4_k_cu_dedd9329_53644cuda3std3__441_GLOBAL__N__41d21f66_4_k_cu_dedd9329_53646ignoreE)
_ZN39_INTERNAL_41d21f66_4_k_cu_dedd9329_53644cuda3std3__441_GLOBAL__N__41d21f66_4_k_cu_dedd9329_53646ignoreE:
	.zero		1
	.type		_ZN39_INTERNAL_41d21f66_4_k_cu_dedd9329_53644cute7productE,@object
	.size		_ZN39_INTERNAL_41d21f66_4_k_cu_dedd9329_53644cute7productE,(_ZN39_INTERNAL_41d21f66_4_k_cu_dedd9329_53644cuda3std3__45__cpo3endE - _ZN39_INTERNAL_41d21f66_4_k_cu_dedd9329_53644cute7productE)
_ZN39_INTERNAL_41d21f66_4_k_cu_dedd9329_53644cute7productE:
	.zero		1
	.type		_ZN39_INTERNAL_41d21f66_4_k_cu_dedd9329_53644cuda3std3__45__cpo3endE,@object
	.size		_ZN39_INTERNAL_41d21f66_4_k_cu_dedd9329_53644cuda3std3__45__cpo3endE,(_ZN39_INTERNAL_41d21f66_4_k_cu_dedd9329_53644cuda3std3__419piecewise_constructE - _ZN39_INTERNAL_41d21f66_4_k_cu_dedd9329_53644cuda3std3__45__cpo3endE)
_ZN39_INTERNAL_41d21f66_4_k_cu_dedd9329_53644cuda3std3__45__cpo3endE:
	.zero		1
	.type		_ZN39_INTERNAL_41d21f66_4_k_cu_dedd9329_53644cuda3std3__419piecewise_constructE,@object
	.size		_ZN39_INTERNAL_41d21f66_4_k_cu_dedd9329_53644cuda3std3__419piecewise_constructE,(_ZN39_INTERNAL_41d21f66_4_k_cu_dedd9329_53644cuda3std3__45__cpo4cendE - _ZN39_INTERNAL_41d21f66_4_k_cu_dedd9329_53644cuda3std3__419piecewise_constructE)
_ZN39_INTERNAL_41d21f66_4_k_cu_dedd9329_53644cuda3std3__419piecewise_constructE:
	.zero		1
	.type		_ZN39_INTERNAL_41d21f66_4_k_cu_dedd9329_53644cuda3std3__45__cpo4cendE,@object
	.size		_ZN39_INTERNAL_41d21f66_4_k_cu_dedd9329_53644cuda3std3__45__cpo4cendE,(_ZN39_INTERNAL_41d21f66_4_k_cu_dedd9329_53644cuda3std6ranges3__45__cpo4swapE - _ZN39_INTERNAL_41d21f66_4_k_cu_dedd9329_53644cuda3std3__45__cpo4cendE)
_ZN39_INTERNAL_41d21f66_4_k_cu_dedd9329_53644cuda3std3__45__cpo4cendE:
	.zero		1
	.type		_ZN39_INTERNAL_41d21f66_4_k_cu_dedd9329_53644cuda3std6ranges3__45__cpo4swapE,@object
	.size		_ZN39_INTERNAL_41d21f66_4_k_cu_dedd9329_53644cuda3std6ranges3__45__cpo4swapE,(.L_7 - _ZN39_INTERNAL_41d21f66_4_k_cu_dedd9329_53644cuda3std6ranges3__45__cpo4swapE)
_ZN39_INTERNAL_41d21f66_4_k_cu_dedd9329_53644cuda3std6ranges3__45__cpo4swapE:
	.zero		1
.L_7:


//--------------------- .nv.constant0._ZN7cutlass13device_kernelINS_4gemm6kernel13GemmUniversalIN4cute5tupleIJiiiiEEENS1_10collective13CollectiveMmaINS1_37MainloopSm90TmaGmmaWarpSpecializedFP8ILi4ENS5_IJNS4_1CILi2EEENSA_ILi1EEESC_EEENS1_35KernelTmaWarpSpecializedCooperativeEEENS5_IJNSA_ILi128EEENSA_ILi256EEESG_EEENS_12float_e5m2_tENS5_IJlSC_lEEESJ_SK_NS4_8TiledMMAINS4_8MMA_AtomIJNS4_4SM904GMMA31MMA_64x256x32_F32E5M2E5M2_SS_TNILNSO_7ScaleInE1ELSQ_1EEEEEENS4_6LayoutISD_NS5_IJSC_NSA_ILi0EEESU_EEEEENS5_IJNS4_10UnderscoreESX_SX_EEEEENS4_13SM90_TMA_LOADENS4_14ComposedLayoutINS4_7SwizzleILi3ELi4ELi3EEENS4_18smem_ptr_flag_bitsILi8EEENST_INS5_IJNSA_ILi8EEESG_EEENS5_IJSG_SC_EEEEEEEvNS4_8identityENS4_23SM90_TMA_LOAD_MULTICASTES1A_vS1B_EENS_8epilogue10collective6detail29Sm90TmaWarpSpecializedAdapterINS1F_15DefaultEpilogueISJ_SK_SK_NS1E_6thread17LinearCombinationISJ_Li1EffLNS1J_9ScaleType4KindE0ELNS_15FloatRoundStyleE2ESJ_EENS1_15EpilogueDefaultEEEEEvvEEEEvNT_6ParamsE --------------------------
	.section	.nv.constant0._ZN7cutlass13device_kernelINS_4gemm6kernel13GemmUniversalIN4cute5tupleIJiiiiEEENS1_10collective13CollectiveMmaINS1_37MainloopSm90TmaGmmaWarpSpecializedFP8ILi4ENS5_IJNS4_1CILi2EEENSA_ILi1EEESC_EEENS1_35KernelTmaWarpSpecializedCooperativeEEENS5_IJNSA_ILi128EEENSA_ILi256EEESG_EEENS_12float_e5m2_tENS5_IJlSC_lEEESJ_SK_NS4_8TiledMMAINS4_8MMA_AtomIJNS4_4SM904GMMA31MMA_64x256x32_F32E5M2E5M2_SS_TNILNSO_7ScaleInE1ELSQ_1EEEEEENS4_6LayoutISD_NS5_IJSC_NSA_ILi0EEESU_EEEEENS5_IJNS4_10UnderscoreESX_SX_EEEEENS4_13SM90_TMA_LOADENS4_14ComposedLayoutINS4_7SwizzleILi3ELi4ELi3EEENS4_18smem_ptr_flag_bitsILi8EEENST_INS5_IJNSA_ILi8EEESG_EEENS5_IJSG_SC_EEEEEEEvNS4_8identityENS4_23SM90_TMA_LOAD_MULTICASTES1A_vS1B_EENS_8epilogue10collective6detail29Sm90TmaWarpSpecializedAdapterINS1F_15DefaultEpilogueISJ_SK_SK_NS1E_6thread17LinearCombinationISJ_Li1EffLNS1J_9ScaleType4KindE0ELNS_15FloatRoundStyleE2ESJ_EENS1_15EpilogueDefaultEEEEEvvEEEEvNT_6ParamsE,"a",@progbits
	.sectionflags	@""
	.align	4
.nv.constant0._ZN7cutlass13device_kernelINS_4gemm6kernel13GemmUniversalIN4cute5tupleIJiiiiEEENS1_10collective13CollectiveMmaINS1_37MainloopSm90TmaGmmaWarpSpecializedFP8ILi4ENS5_IJNS4_1CILi2EEENSA_ILi1EEESC_EEENS1_35KernelTmaWarpSpecializedCooperativeEEENS5_IJNSA_ILi128EEENSA_ILi256EEESG_EEENS_12float_e5m2_tENS5_IJlSC_lEEESJ_SK_NS4_8TiledMMAINS4_8MMA_AtomIJNS4_4SM904GMMA31MMA_64x256x32_F32E5M2E5M2_SS_TNILNSO_7ScaleInE1ELSQ_1EEEEEENS4_6LayoutISD_NS5_IJSC_NSA_ILi0EEESU_EEEEENS5_IJNS4_10UnderscoreESX_SX_EEEEENS4_13SM90_TMA_LOADENS4_14ComposedLayoutINS4_7SwizzleILi3ELi4ELi3EEENS4_18smem_ptr_flag_bitsILi8EEENST_INS5_IJNSA_ILi8EEESG_EEENS5_IJSG_SC_EEEEEEEvNS4_8identityENS4_23SM90_TMA_LOAD_MULTICASTES1A_vS1B_EENS_8epilogue10collective6detail29Sm90TmaWarpSpecializedAdapterINS1F_15DefaultEpilogueISJ_SK_SK_NS1E_6thread17LinearCombinationISJ_Li1EffLNS1J_9ScaleType4KindE0ELNS_15FloatRoundStyleE2ESJ_EENS1_15EpilogueDefaultEEEEEvvEEEEvNT_6ParamsE:
	.zero		1664


//--------------------- SYMBOLS --------------------------

	.type		.nv.reservedSmem.offset0,@object
	.size		.nv.reservedSmem.offset0,0x4
